//
// Generated by NVIDIA NVVM Compiler
//
// Compiler Build ID: CL-36424714
// Cuda compilation tools, release 13.0, V13.0.88
// Based on NVVM 20.0.0
//

.version 9.0
.target sm_100
.address_size 64

	// .globl	_Z17manage_adj_matrixPfi
.global .align 1 .b8 _ZN34_INTERNAL_aab10099_4_k_cu_a72ba9614cuda3std3__45__cpo5beginE[1];
.global .align 1 .b8 _ZN34_INTERNAL_aab10099_4_k_cu_a72ba9614cuda3std3__45__cpo3endE[1];
.global .align 1 .b8 _ZN34_INTERNAL_aab10099_4_k_cu_a72ba9614cuda3std3__45__cpo6cbeginE[1];
.global .align 1 .b8 _ZN34_INTERNAL_aab10099_4_k_cu_a72ba9614cuda3std3__45__cpo4cendE[1];
.global .align 1 .b8 _ZN34_INTERNAL_aab10099_4_k_cu_a72ba9614cuda3std3__45__cpo6rbeginE[1];
.global .align 1 .b8 _ZN34_INTERNAL_aab10099_4_k_cu_a72ba9614cuda3std3__45__cpo4rendE[1];
.global .align 1 .b8 _ZN34_INTERNAL_aab10099_4_k_cu_a72ba9614cuda3std3__45__cpo7crbeginE[1];
.global .align 1 .b8 _ZN34_INTERNAL_aab10099_4_k_cu_a72ba9614cuda3std3__45__cpo5crendE[1];
.global .align 1 .b8 _ZN34_INTERNAL_aab10099_4_k_cu_a72ba9614cuda3std3__436_GLOBAL__N__aab10099_4_k_cu_a72ba9616ignoreE[1];
.global .align 1 .b8 _ZN34_INTERNAL_aab10099_4_k_cu_a72ba9614cuda3std3__419piecewise_constructE[1];
.global .align 1 .b8 _ZN34_INTERNAL_aab10099_4_k_cu_a72ba9614cuda3std3__48in_placeE[1];
.global .align 1 .b8 _ZN34_INTERNAL_aab10099_4_k_cu_a72ba9614cuda3std3__420unreachable_sentinelE[1];
.global .align 1 .b8 _ZN34_INTERNAL_aab10099_4_k_cu_a72ba9614cuda3std3__47nulloptE[1];
.global .align 1 .b8 _ZN34_INTERNAL_aab10099_4_k_cu_a72ba9614cuda3std3__48unexpectE[1];
.global .align 1 .b8 _ZN34_INTERNAL_aab10099_4_k_cu_a72ba9614cuda3std6ranges3__45__cpo4swapE[1];
.global .align 1 .b8 _ZN34_INTERNAL_aab10099_4_k_cu_a72ba9614cuda3std6ranges3__45__cpo9iter_moveE[1];
.global .align 1 .b8 _ZN34_INTERNAL_aab10099_4_k_cu_a72ba9614cuda3std6ranges3__45__cpo5beginE[1];
.global .align 1 .b8 _ZN34_INTERNAL_aab10099_4_k_cu_a72ba9614cuda3std6ranges3__45__cpo3endE[1];
.global .align 1 .b8 _ZN34_INTERNAL_aab10099_4_k_cu_a72ba9614cuda3std6ranges3__45__cpo6cbeginE[1];
.global .align 1 .b8 _ZN34_INTERNAL_aab10099_4_k_cu_a72ba9614cuda3std6ranges3__45__cpo4cendE[1];
.global .align 1 .b8 _ZN34_INTERNAL_aab10099_4_k_cu_a72ba9614cuda3std6ranges3__45__cpo7advanceE[1];
.global .align 1 .b8 _ZN34_INTERNAL_aab10099_4_k_cu_a72ba9614cuda3std6ranges3__45__cpo9iter_swapE[1];
.global .align 1 .b8 _ZN34_INTERNAL_aab10099_4_k_cu_a72ba9614cuda3std6ranges3__45__cpo4nextE[1];
.global .align 1 .b8 _ZN34_INTERNAL_aab10099_4_k_cu_a72ba9614cuda3std6ranges3__45__cpo4prevE[1];
.global .align 1 .b8 _ZN34_INTERNAL_aab10099_4_k_cu_a72ba9614cuda3std6ranges3__45__cpo4dataE[1];
.global .align 1 .b8 _ZN34_INTERNAL_aab10099_4_k_cu_a72ba9614cuda3std6ranges3__45__cpo5cdataE[1];
.global .align 1 .b8 _ZN34_INTERNAL_aab10099_4_k_cu_a72ba9614cuda3std6ranges3__45__cpo4sizeE[1];
.global .align 1 .b8 _ZN34_INTERNAL_aab10099_4_k_cu_a72ba9614cuda3std6ranges3__45__cpo5ssizeE[1];
.global .align 1 .b8 _ZN34_INTERNAL_aab10099_4_k_cu_a72ba9614cuda3std6ranges3__45__cpo8distanceE[1];
.global .align 1 .b8 _ZN34_INTERNAL_aab10099_4_k_cu_a72ba9616thrust24THRUST_300001_SM_1000_NS8cuda_cub3parE[1];
.global .align 1 .b8 _ZN34_INTERNAL_aab10099_4_k_cu_a72ba9616thrust24THRUST_300001_SM_1000_NS8cuda_cub10par_nosyncE[1];
.global .align 1 .b8 _ZN34_INTERNAL_aab10099_4_k_cu_a72ba9616thrust24THRUST_300001_SM_1000_NS6system6detail10sequential3seqE[1];
.global .align 1 .b8 _ZN34_INTERNAL_aab10099_4_k_cu_a72ba9616thrust24THRUST_300001_SM_1000_NS6system3cpp3parE[1];
.global .align 1 .b8 _ZN34_INTERNAL_aab10099_4_k_cu_a72ba9616thrust24THRUST_300001_SM_1000_NS12placeholders2_1E[1];
.global .align 1 .b8 _ZN34_INTERNAL_aab10099_4_k_cu_a72ba9616thrust24THRUST_300001_SM_1000_NS12placeholders2_2E[1];
.global .align 1 .b8 _ZN34_INTERNAL_aab10099_4_k_cu_a72ba9616thrust24THRUST_300001_SM_1000_NS12placeholders2_3E[1];
.global .align 1 .b8 _ZN34_INTERNAL_aab10099_4_k_cu_a72ba9616thrust24THRUST_300001_SM_1000_NS12placeholders2_4E[1];
.global .align 1 .b8 _ZN34_INTERNAL_aab10099_4_k_cu_a72ba9616thrust24THRUST_300001_SM_1000_NS12placeholders2_5E[1];
.global .align 1 .b8 _ZN34_INTERNAL_aab10099_4_k_cu_a72ba9616thrust24THRUST_300001_SM_1000_NS12placeholders2_6E[1];
.global .align 1 .b8 _ZN34_INTERNAL_aab10099_4_k_cu_a72ba9616thrust24THRUST_300001_SM_1000_NS12placeholders2_7E[1];
.global .align 1 .b8 _ZN34_INTERNAL_aab10099_4_k_cu_a72ba9616thrust24THRUST_300001_SM_1000_NS12placeholders2_8E[1];
.global .align 1 .b8 _ZN34_INTERNAL_aab10099_4_k_cu_a72ba9616thrust24THRUST_300001_SM_1000_NS12placeholders2_9E[1];
.global .align 1 .b8 _ZN34_INTERNAL_aab10099_4_k_cu_a72ba9616thrust24THRUST_300001_SM_1000_NS12placeholders3_10E[1];
.global .align 1 .b8 _ZN34_INTERNAL_aab10099_4_k_cu_a72ba9616thrust24THRUST_300001_SM_1000_NS3seqE[1];
.global .align 1 .b8 _ZN34_INTERNAL_aab10099_4_k_cu_a72ba9616thrust24THRUST_300001_SM_1000_NS6deviceE[1];

.visible .entry _Z17manage_adj_matrixPfi(
	.param .u64 .ptr .align 1 _Z17manage_adj_matrixPfi_param_0,
	.param .u32 _Z17manage_adj_matrixPfi_param_1
)
{
	.reg .pred 	%p<35>;
	.reg .b32 	%r<110>;
	.reg .b32 	%f<115>;
	.reg .b64 	%rd<99>;

	ld.param.u64 	%rd2, [_Z17manage_adj_matrixPfi_param_0];
	ld.param.u32 	%r64, [_Z17manage_adj_matrixPfi_param_1];
	cvta.to.global.u64 	%rd1, %rd2;
	mov.u32 	%r65, %ctaid.x;
	mov.u32 	%r66, %ntid.x;
	mul.lo.s32 	%r1, %r65, %r66;
	mov.u32 	%r2, %tid.x;
	add.s32 	%r3, %r1, %r2;
	setp.ge.s32 	%p1, %r3, %r64;
	@%p1 bra 	$L__BB0_70;
	setp.lt.s32 	%p2, %r64, 1;
	mov.f32 	%f113, 0f00000000;
	@%p2 bra 	$L__BB0_14;
	add.s32 	%r68, %r64, -1;
	and.b32  	%r4, %r64, 15;
	setp.lt.u32 	%p3, %r68, 15;
	mov.f32 	%f113, 0f00000000;
	mov.b32 	%r91, 0;
	@%p3 bra 	$L__BB0_5;
	and.b32  	%r91, %r64, 2147483632;
	neg.s32 	%r97, %r91;
	shl.b32 	%r7, %r64, 4;
	mov.f32 	%f113, 0f00000000;
	mul.wide.u32 	%rd5, %r64, 4;
	mov.u32 	%r96, %r3;
$L__BB0_4:
	.pragma "nounroll";
	mul.wide.s32 	%rd3, %r96, 4;
	add.s64 	%rd4, %rd1, %rd3;
	ld.global.f32 	%f19, [%rd4];
	add.f32 	%f20, %f113, %f19;
	add.s64 	%rd6, %rd4, %rd5;
	ld.global.f32 	%f21, [%rd6];
	add.f32 	%f22, %f20, %f21;
	add.s64 	%rd7, %rd6, %rd5;
	ld.global.f32 	%f23, [%rd7];
	add.f32 	%f24, %f22, %f23;
	add.s64 	%rd8, %rd7, %rd5;
	ld.global.f32 	%f25, [%rd8];
	add.f32 	%f26, %f24, %f25;
	add.s64 	%rd9, %rd8, %rd5;
	ld.global.f32 	%f27, [%rd9];
	add.f32 	%f28, %f26, %f27;
	add.s64 	%rd10, %rd9, %rd5;
	ld.global.f32 	%f29, [%rd10];
	add.f32 	%f30, %f28, %f29;
	add.s64 	%rd11, %rd10, %rd5;
	ld.global.f32 	%f31, [%rd11];
	add.f32 	%f32, %f30, %f31;
	add.s64 	%rd12, %rd11, %rd5;
	ld.global.f32 	%f33, [%rd12];
	add.f32 	%f34, %f32, %f33;
	add.s64 	%rd13, %rd12, %rd5;
	ld.global.f32 	%f35, [%rd13];
	add.f32 	%f36, %f34, %f35;
	add.s64 	%rd14, %rd13, %rd5;
	ld.global.f32 	%f37, [%rd14];
	add.f32 	%f38, %f36, %f37;
	add.s64 	%rd15, %rd14, %rd5;
	ld.global.f32 	%f39, [%rd15];
	add.f32 	%f40, %f38, %f39;
	add.s64 	%rd16, %rd15, %rd5;
	ld.global.f32 	%f41, [%rd16];
	add.f32 	%f42, %f40, %f41;
	add.s64 	%rd17, %rd16, %rd5;
	ld.global.f32 	%f43, [%rd17];
	add.f32 	%f44, %f42, %f43;
	add.s64 	%rd18, %rd17, %rd5;
	ld.global.f32 	%f45, [%rd18];
	add.f32 	%f46, %f44, %f45;
	add.s64 	%rd19, %rd18, %rd5;
	ld.global.f32 	%f47, [%rd19];
	add.f32 	%f48, %f46, %f47;
	add.s64 	%rd20, %rd19, %rd5;
	ld.global.f32 	%f49, [%rd20];
	add.f32 	%f113, %f48, %f49;
	add.s32 	%r97, %r97, 16;
	add.s32 	%r96, %r96, %r7;
	setp.eq.s32 	%p4, %r97, 0;
	@%p4 bra 	$L__BB0_5;
	bra.uni 	$L__BB0_4;
$L__BB0_5:
	setp.eq.s32 	%p5, %r4, 0;
	@%p5 bra 	$L__BB0_14;
	and.b32  	%r9, %r64, 7;
	setp.lt.u32 	%p6, %r4, 8;
	@%p6 bra 	$L__BB0_8;
	mad.lo.s32 	%r69, %r91, %r64, %r3;
	mul.wide.s32 	%rd21, %r69, 4;
	add.s64 	%rd22, %rd1, %rd21;
	ld.global.f32 	%f51, [%rd22];
	add.f32 	%f52, %f113, %f51;
	mul.wide.u32 	%rd23, %r64, 4;
	add.s64 	%rd24, %rd22, %rd23;
	ld.global.f32 	%f53, [%rd24];
	add.f32 	%f54, %f52, %f53;
	add.s64 	%rd25, %rd24, %rd23;
	ld.global.f32 	%f55, [%rd25];
	add.f32 	%f56, %f54, %f55;
	add.s64 	%rd26, %rd25, %rd23;
	ld.global.f32 	%f57, [%rd26];
	add.f32 	%f58, %f56, %f57;
	add.s64 	%rd27, %rd26, %rd23;
	ld.global.f32 	%f59, [%rd27];
	add.f32 	%f60, %f58, %f59;
	add.s64 	%rd28, %rd27, %rd23;
	ld.global.f32 	%f61, [%rd28];
	add.f32 	%f62, %f60, %f61;
	add.s64 	%rd29, %rd28, %rd23;
	ld.global.f32 	%f63, [%rd29];
	add.f32 	%f64, %f62, %f63;
	add.s64 	%rd30, %rd29, %rd23;
	ld.global.f32 	%f65, [%rd30];
	add.f32 	%f113, %f64, %f65;
	add.s32 	%r91, %r91, 8;
$L__BB0_8:
	setp.eq.s32 	%p7, %r9, 0;
	@%p7 bra 	$L__BB0_14;
	and.b32  	%r12, %r64, 3;
	setp.lt.u32 	%p8, %r9, 4;
	@%p8 bra 	$L__BB0_11;
	mad.lo.s32 	%r70, %r91, %r64, %r3;
	mul.wide.s32 	%rd31, %r70, 4;
	add.s64 	%rd32, %rd1, %rd31;
	ld.global.f32 	%f67, [%rd32];
	add.f32 	%f68, %f113, %f67;
	mul.wide.u32 	%rd33, %r64, 4;
	add.s64 	%rd34, %rd32, %rd33;
	ld.global.f32 	%f69, [%rd34];
	add.f32 	%f70, %f68, %f69;
	add.s64 	%rd35, %rd34, %rd33;
	ld.global.f32 	%f71, [%rd35];
	add.f32 	%f72, %f70, %f71;
	add.s64 	%rd36, %rd35, %rd33;
	ld.global.f32 	%f73, [%rd36];
	add.f32 	%f113, %f72, %f73;
	add.s32 	%r91, %r91, 4;
$L__BB0_11:
	setp.eq.s32 	%p9, %r12, 0;
	@%p9 bra 	$L__BB0_14;
	mad.lo.s32 	%r95, %r91, %r64, %r3;
	neg.s32 	%r94, %r12;
$L__BB0_13:
	.pragma "nounroll";
	mul.wide.s32 	%rd37, %r95, 4;
	add.s64 	%rd38, %rd1, %rd37;
	ld.global.f32 	%f74, [%rd38];
	add.f32 	%f113, %f113, %f74;
	add.s32 	%r95, %r95, %r64;
	add.s32 	%r94, %r94, 1;
	setp.ne.s32 	%p10, %r94, 0;
	@%p10 bra 	$L__BB0_13;
$L__BB0_14:
	setp.lt.s32 	%p11, %r64, 1;
	@%p11 bra 	$L__BB0_70;
	cvt.rn.f32.u32 	%f75, %r64;
	rcp.rn.f32 	%f12, %f75;
	add.s32 	%r72, %r64, -1;
	and.b32  	%r21, %r64, 7;
	setp.lt.u32 	%p12, %r72, 7;
	mov.b32 	%r107, 0;
	@%p12 bra 	$L__BB0_42;
	and.b32  	%r107, %r64, 2147483640;
	neg.s32 	%r106, %r107;
	mad.lo.s32 	%r105, %r64, 7, %r3;
	shl.b32 	%r25, %r64, 3;
	mad.lo.s32 	%r104, %r64, 6, %r3;
	mad.lo.s32 	%r103, %r64, 5, %r3;
	shl.b32 	%r73, %r64, 2;
	add.s32 	%r102, %r3, %r73;
	mad.lo.s32 	%r101, %r64, 3, %r3;
	shl.b32 	%r74, %r64, 1;
	add.s32 	%r100, %r3, %r74;
	add.s32 	%r75, %r2, %r64;
	add.s32 	%r98, %r75, %r1;
	mov.u32 	%r99, %r3;
$L__BB0_17:
	.pragma "nounroll";
	setp.eq.f32 	%p13, %f113, 0f00000000;
	@%p13 bra 	$L__BB0_19;
	mul.wide.s32 	%rd41, %r99, 4;
	add.s64 	%rd42, %rd1, %rd41;
	ld.global.f32 	%f76, [%rd42];
	div.rn.f32 	%f77, %f76, %f113;
	st.global.f32 	[%rd42], %f77;
	bra.uni 	$L__BB0_20;
$L__BB0_19:
	mul.wide.s32 	%rd39, %r99, 4;
	add.s64 	%rd40, %rd1, %rd39;
	st.global.f32 	[%rd40], %f12;
$L__BB0_20:
	setp.neu.f32 	%p14, %f113, 0f00000000;
	@%p14 bra 	$L__BB0_22;
	mul.wide.s32 	%rd43, %r98, 4;
	add.s64 	%rd44, %rd1, %rd43;
	st.global.f32 	[%rd44], %f12;
	bra.uni 	$L__BB0_23;
$L__BB0_22:
	mul.wide.s32 	%rd45, %r98, 4;
	add.s64 	%rd46, %rd1, %rd45;
	ld.global.f32 	%f78, [%rd46];
	div.rn.f32 	%f79, %f78, %f113;
	st.global.f32 	[%rd46], %f79;
$L__BB0_23:
	setp.neu.f32 	%p15, %f113, 0f00000000;
	@%p15 bra 	$L__BB0_25;
	mul.wide.s32 	%rd47, %r100, 4;
	add.s64 	%rd48, %rd1, %rd47;
	st.global.f32 	[%rd48], %f12;
	bra.uni 	$L__BB0_26;
$L__BB0_25:
	mul.wide.s32 	%rd49, %r100, 4;
	add.s64 	%rd50, %rd1, %rd49;
	ld.global.f32 	%f80, [%rd50];
	div.rn.f32 	%f81, %f80, %f113;
	st.global.f32 	[%rd50], %f81;
$L__BB0_26:
	setp.neu.f32 	%p16, %f113, 0f00000000;
	@%p16 bra 	$L__BB0_28;
	mul.wide.s32 	%rd51, %r101, 4;
	add.s64 	%rd52, %rd1, %rd51;
	st.global.f32 	[%rd52], %f12;
	bra.uni 	$L__BB0_29;
$L__BB0_28:
	mul.wide.s32 	%rd53, %r101, 4;
	add.s64 	%rd54, %rd1, %rd53;
	ld.global.f32 	%f82, [%rd54];
	div.rn.f32 	%f83, %f82, %f113;
	st.global.f32 	[%rd54], %f83;
$L__BB0_29:
	setp.neu.f32 	%p17, %f113, 0f00000000;
	@%p17 bra 	$L__BB0_31;
	mul.wide.s32 	%rd55, %r102, 4;
	add.s64 	%rd56, %rd1, %rd55;
	st.global.f32 	[%rd56], %f12;
	bra.uni 	$L__BB0_32;
$L__BB0_31:
	mul.wide.s32 	%rd57, %r102, 4;
	add.s64 	%rd58, %rd1, %rd57;
	ld.global.f32 	%f84, [%rd58];
	div.rn.f32 	%f85, %f84, %f113;
	st.global.f32 	[%rd58], %f85;
$L__BB0_32:
	setp.neu.f32 	%p18, %f113, 0f00000000;
	@%p18 bra 	$L__BB0_34;
	mul.wide.s32 	%rd59, %r103, 4;
	add.s64 	%rd60, %rd1, %rd59;
	st.global.f32 	[%rd60], %f12;
	bra.uni 	$L__BB0_35;
$L__BB0_34:
	mul.wide.s32 	%rd61, %r103, 4;
	add.s64 	%rd62, %rd1, %rd61;
	ld.global.f32 	%f86, [%rd62];
	div.rn.f32 	%f87, %f86, %f113;
	st.global.f32 	[%rd62], %f87;
$L__BB0_35:
	setp.neu.f32 	%p19, %f113, 0f00000000;
	@%p19 bra 	$L__BB0_37;
	mul.wide.s32 	%rd63, %r104, 4;
	add.s64 	%rd64, %rd1, %rd63;
	st.global.f32 	[%rd64], %f12;
	bra.uni 	$L__BB0_38;
$L__BB0_37:
	mul.wide.s32 	%rd65, %r104, 4;
	add.s64 	%rd66, %rd1, %rd65;
	ld.global.f32 	%f88, [%rd66];
	div.rn.f32 	%f89, %f88, %f113;
	st.global.f32 	[%rd66], %f89;
$L__BB0_38:
	setp.neu.f32 	%p20, %f113, 0f00000000;
	@%p20 bra 	$L__BB0_40;
	mul.wide.s32 	%rd67, %r105, 4;
	add.s64 	%rd68, %rd1, %rd67;
	st.global.f32 	[%rd68], %f12;
	bra.uni 	$L__BB0_41;
$L__BB0_40:
	mul.wide.s32 	%rd69, %r105, 4;
	add.s64 	%rd70, %rd1, %rd69;
	ld.global.f32 	%f90, [%rd70];
	div.rn.f32 	%f91, %f90, %f113;
	st.global.f32 	[%rd70], %f91;
$L__BB0_41:
	add.s32 	%r106, %r106, 8;
	add.s32 	%r105, %r105, %r25;
	add.s32 	%r104, %r104, %r25;
	add.s32 	%r103, %r103, %r25;
	add.s32 	%r102, %r102, %r25;
	add.s32 	%r101, %r101, %r25;
	add.s32 	%r100, %r100, %r25;
	add.s32 	%r99, %r99, %r25;
	add.s32 	%r98, %r98, %r25;
	setp.ne.s32 	%p21, %r106, 0;
	@%p21 bra 	$L__BB0_17;
$L__BB0_42:
	setp.eq.s32 	%p22, %r21, 0;
	@%p22 bra 	$L__BB0_70;
	and.b32  	%r55, %r64, 3;
	setp.lt.u32 	%p23, %r21, 4;
	@%p23 bra 	$L__BB0_57;
	setp.neu.f32 	%p24, %f113, 0f00000000;
	@%p24 bra 	$L__BB0_46;
	mad.lo.s32 	%r76, %r107, %r64, %r3;
	mul.wide.s32 	%rd71, %r76, 4;
	add.s64 	%rd72, %rd1, %rd71;
	st.global.f32 	[%rd72], %f12;
	bra.uni 	$L__BB0_47;
$L__BB0_46:
	mad.lo.s32 	%r77, %r107, %r64, %r3;
	mul.wide.s32 	%rd73, %r77, 4;
	add.s64 	%rd74, %rd1, %rd73;
	ld.global.f32 	%f92, [%rd74];
	div.rn.f32 	%f93, %f92, %f113;
	st.global.f32 	[%rd74], %f93;
$L__BB0_47:
	setp.neu.f32 	%p25, %f113, 0f00000000;
	add.s32 	%r56, %r107, 1;
	@%p25 bra 	$L__BB0_49;
	mad.lo.s32 	%r78, %r56, %r64, %r3;
	mul.wide.s32 	%rd75, %r78, 4;
	add.s64 	%rd76, %rd1, %rd75;
	st.global.f32 	[%rd76], %f12;
	bra.uni 	$L__BB0_50;
$L__BB0_49:
	mad.lo.s32 	%r79, %r56, %r64, %r3;
	mul.wide.s32 	%rd77, %r79, 4;
	add.s64 	%rd78, %rd1, %rd77;
	ld.global.f32 	%f94, [%rd78];
	div.rn.f32 	%f95, %f94, %f113;
	st.global.f32 	[%rd78], %f95;
$L__BB0_50:
	setp.neu.f32 	%p26, %f113, 0f00000000;
	add.s32 	%r57, %r107, 2;
	@%p26 bra 	$L__BB0_52;
	mad.lo.s32 	%r80, %r57, %r64, %r3;
	mul.wide.s32 	%rd79, %r80, 4;
	add.s64 	%rd80, %rd1, %rd79;
	st.global.f32 	[%rd80], %f12;
	bra.uni 	$L__BB0_53;
$L__BB0_52:
	mad.lo.s32 	%r81, %r57, %r64, %r3;
	mul.wide.s32 	%rd81, %r81, 4;
	add.s64 	%rd82, %rd1, %rd81;
	ld.global.f32 	%f96, [%rd82];
	div.rn.f32 	%f97, %f96, %f113;
	st.global.f32 	[%rd82], %f97;
$L__BB0_53:
	setp.neu.f32 	%p27, %f113, 0f00000000;
	add.s32 	%r58, %r107, 3;
	@%p27 bra 	$L__BB0_55;
	mad.lo.s32 	%r82, %r58, %r64, %r3;
	mul.wide.s32 	%rd83, %r82, 4;
	add.s64 	%rd84, %rd1, %rd83;
	st.global.f32 	[%rd84], %f12;
	bra.uni 	$L__BB0_56;
$L__BB0_55:
	mad.lo.s32 	%r83, %r58, %r64, %r3;
	mul.wide.s32 	%rd85, %r83, 4;
	add.s64 	%rd86, %rd1, %rd85;
	ld.global.f32 	%f98, [%rd86];
	div.rn.f32 	%f99, %f98, %f113;
	st.global.f32 	[%rd86], %f99;
$L__BB0_56:
	add.s32 	%r107, %r107, 4;
$L__BB0_57:
	setp.eq.s32 	%p28, %r55, 0;
	@%p28 bra 	$L__BB0_70;
	setp.eq.s32 	%p29, %r55, 1;
	@%p29 bra 	$L__BB0_66;
	setp.neu.f32 	%p30, %f113, 0f00000000;
	@%p30 bra 	$L__BB0_61;
	mad.lo.s32 	%r84, %r107, %r64, %r3;
	mul.wide.s32 	%rd87, %r84, 4;
	add.s64 	%rd88, %rd1, %rd87;
	st.global.f32 	[%rd88], %f12;
	bra.uni 	$L__BB0_62;
$L__BB0_61:
	mad.lo.s32 	%r85, %r107, %r64, %r3;
	mul.wide.s32 	%rd89, %r85, 4;
	add.s64 	%rd90, %rd1, %rd89;
	ld.global.f32 	%f100, [%rd90];
	div.rn.f32 	%f101, %f100, %f113;
	st.global.f32 	[%rd90], %f101;
$L__BB0_62:
	setp.neu.f32 	%p31, %f113, 0f00000000;
	add.s32 	%r61, %r107, 1;
	@%p31 bra 	$L__BB0_64;
	mad.lo.s32 	%r86, %r61, %r64, %r3;
	mul.wide.s32 	%rd91, %r86, 4;
	add.s64 	%rd92, %rd1, %rd91;
	st.global.f32 	[%rd92], %f12;
	bra.uni 	$L__BB0_65;
$L__BB0_64:
	mad.lo.s32 	%r87, %r61, %r64, %r3;
	mul.wide.s32 	%rd93, %r87, 4;
	add.s64 	%rd94, %rd1, %rd93;
	ld.global.f32 	%f102, [%rd94];
	div.rn.f32 	%f103, %f102, %f113;
	st.global.f32 	[%rd94], %f103;
$L__BB0_65:
	add.s32 	%r107, %r107, 2;
$L__BB0_66:
	and.b32  	%r88, %r64, 1;
	setp.eq.b32 	%p32, %r88, 1;
	not.pred 	%p33, %p32;
	@%p33 bra 	$L__BB0_70;
	setp.neu.f32 	%p34, %f113, 0f00000000;
	@%p34 bra 	$L__BB0_69;
	mad.lo.s32 	%r89, %r107, %r64, %r3;
	mul.wide.s32 	%rd95, %r89, 4;
	add.s64 	%rd96, %rd1, %rd95;
	st.global.f32 	[%rd96], %f12;
	bra.uni 	$L__BB0_70;
$L__BB0_69:
	mad.lo.s32 	%r90, %r107, %r64, %r3;
	mul.wide.s32 	%rd97, %r90, 4;
	add.s64 	%rd98, %rd1, %rd97;
	ld.global.f32 	%f104, [%rd98];
	div.rn.f32 	%f105, %f104, %f113;
	st.global.f32 	[%rd98], %f105;
$L__BB0_70:
	ret;

}
	// .globl	_Z15initialize_rankPfi
.visible .entry _Z15initialize_rankPfi(
	.param .u64 .ptr .align 1 _Z15initialize_rankPfi_param_0,
	.param .u32 _Z15initialize_rankPfi_param_1
)
{
	.reg .pred 	%p<2>;
	.reg .b32 	%r<6>;
	.reg .b32 	%f<3>;
	.reg .b64 	%rd<5>;

	ld.param.u64 	%rd1, [_Z15initialize_rankPfi_param_0];
	ld.param.u32 	%r2, [_Z15initialize_rankPfi_param_1];
	mov.u32 	%r3, %ctaid.x;
	mov.u32 	%r4, %ntid.x;
	mov.u32 	%r5, %tid.x;
	mad.lo.s32 	%r1, %r3, %r4, %r5;
	setp.ge.s32 	%p1, %r1, %r2;
	@%p1 bra 	$L__BB1_2;
	cvta.to.global.u64 	%rd2, %rd1;
	cvt.rn.f32.s32 	%f1, %r2;
	rcp.rn.f32 	%f2, %f1;
	mul.wide.s32 	%rd3, %r1, 4;
	add.s64 	%rd4, %rd2, %rd3;
	st.global.f32 	[%rd4], %f2;
$L__BB1_2:
	ret;

}
	// .globl	_Z10store_rankPfS_i
.visible .entry _Z10store_rankPfS_i(
	.param .u64 .ptr .align 1 _Z10store_rankPfS_i_param_0,
	.param .u64 .ptr .align 1 _Z10store_rankPfS_i_param_1,
	.param .u32 _Z10store_rankPfS_i_param_2
)
{
	.reg .pred 	%p<2>;
	.reg .b32 	%r<6>;
	.reg .b32 	%f<2>;
	.reg .b64 	%rd<8>;

	ld.param.u64 	%rd1, [_Z10store_rankPfS_i_param_0];
	ld.param.u64 	%rd2, [_Z10store_rankPfS_i_param_1];
	ld.param.u32 	%r2, [_Z10store_rankPfS_i_param_2];
	mov.u32 	%r3, %ctaid.x;
	mov.u32 	%r4, %ntid.x;
	mov.u32 	%r5, %tid.x;
	mad.lo.s32 	%r1, %r3, %r4, %r5;
	setp.ge.s32 	%p1, %r1, %r2;
	@%p1 bra 	$L__BB2_2;
	cvta.to.global.u64 	%rd3, %rd1;
	cvta.to.global.u64 	%rd4, %rd2;
	mul.wide.s32 	%rd5, %r1, 4;
	add.s64 	%rd6, %rd3, %rd5;
	ld.global.f32 	%f1, [%rd6];
	add.s64 	%rd7, %rd4, %rd5;
	st.global.f32 	[%rd7], %f1;
$L__BB2_2:
	ret;

}
	// .globl	_Z6matmulPfS_S_i
.visible .entry _Z6matmulPfS_S_i(
	.param .u64 .ptr .align 1 _Z6matmulPfS_S_i_param_0,
	.param .u64 .ptr .align 1 _Z6matmulPfS_S_i_param_1,
	.param .u64 .ptr .align 1 _Z6matmulPfS_S_i_param_2,
	.param .u32 _Z6matmulPfS_S_i_param_3
)
{
	.reg .pred 	%p<11>;
	.reg .b32 	%r<37>;
	.reg .b32 	%f<112>;
	.reg .b64 	%rd<31>;

	ld.param.u64 	%rd11, [_Z6matmulPfS_S_i_param_0];
	ld.param.u64 	%rd10, [_Z6matmulPfS_S_i_param_1];
	ld.param.u64 	%rd12, [_Z6matmulPfS_S_i_param_2];
	ld.param.u32 	%r23, [_Z6matmulPfS_S_i_param_3];
	cvta.to.global.u64 	%rd1, %rd11;
	cvta.to.global.u64 	%rd2, %rd12;
	mov.u32 	%r24, %ctaid.x;
	mov.u32 	%r25, %ntid.x;
	mov.u32 	%r26, %tid.x;
	mad.lo.s32 	%r1, %r24, %r25, %r26;
	setp.ge.s32 	%p1, %r1, %r23;
	@%p1 bra 	$L__BB3_15;
	setp.lt.s32 	%p2, %r23, 1;
	mov.f32 	%f111, 0f00000000;
	@%p2 bra 	$L__BB3_14;
	mul.lo.s32 	%r2, %r23, %r1;
	and.b32  	%r3, %r23, 15;
	setp.lt.u32 	%p3, %r23, 16;
	mov.f32 	%f111, 0f00000000;
	mov.b32 	%r33, 0;
	@%p3 bra 	$L__BB3_5;
	and.b32  	%r33, %r23, 2147483632;
	neg.s32 	%r31, %r33;
	add.s64 	%rd29, %rd2, 32;
	add.s64 	%rd4, %rd1, 32;
	mov.f32 	%f111, 0f00000000;
	mov.u32 	%r30, %r2;
$L__BB3_4:
	.pragma "nounroll";
	mul.wide.s32 	%rd13, %r30, 4;
	add.s64 	%rd14, %rd4, %rd13;
	ld.global.f32 	%f18, [%rd29+-32];
	ld.global.f32 	%f19, [%rd14+-32];
	fma.rn.f32 	%f20, %f18, %f19, %f111;
	ld.global.f32 	%f21, [%rd29+-28];
	ld.global.f32 	%f22, [%rd14+-28];
	fma.rn.f32 	%f23, %f21, %f22, %f20;
	ld.global.f32 	%f24, [%rd29+-24];
	ld.global.f32 	%f25, [%rd14+-24];
	fma.rn.f32 	%f26, %f24, %f25, %f23;
	ld.global.f32 	%f27, [%rd29+-20];
	ld.global.f32 	%f28, [%rd14+-20];
	fma.rn.f32 	%f29, %f27, %f28, %f26;
	ld.global.f32 	%f30, [%rd29+-16];
	ld.global.f32 	%f31, [%rd14+-16];
	fma.rn.f32 	%f32, %f30, %f31, %f29;
	ld.global.f32 	%f33, [%rd29+-12];
	ld.global.f32 	%f34, [%rd14+-12];
	fma.rn.f32 	%f35, %f33, %f34, %f32;
	ld.global.f32 	%f36, [%rd29+-8];
	ld.global.f32 	%f37, [%rd14+-8];
	fma.rn.f32 	%f38, %f36, %f37, %f35;
	ld.global.f32 	%f39, [%rd29+-4];
	ld.global.f32 	%f40, [%rd14+-4];
	fma.rn.f32 	%f41, %f39, %f40, %f38;
	ld.global.f32 	%f42, [%rd29];
	ld.global.f32 	%f43, [%rd14];
	fma.rn.f32 	%f44, %f42, %f43, %f41;
	ld.global.f32 	%f45, [%rd29+4];
	ld.global.f32 	%f46, [%rd14+4];
	fma.rn.f32 	%f47, %f45, %f46, %f44;
	ld.global.f32 	%f48, [%rd29+8];
	ld.global.f32 	%f49, [%rd14+8];
	fma.rn.f32 	%f50, %f48, %f49, %f47;
	ld.global.f32 	%f51, [%rd29+12];
	ld.global.f32 	%f52, [%rd14+12];
	fma.rn.f32 	%f53, %f51, %f52, %f50;
	ld.global.f32 	%f54, [%rd29+16];
	ld.global.f32 	%f55, [%rd14+16];
	fma.rn.f32 	%f56, %f54, %f55, %f53;
	ld.global.f32 	%f57, [%rd29+20];
	ld.global.f32 	%f58, [%rd14+20];
	fma.rn.f32 	%f59, %f57, %f58, %f56;
	ld.global.f32 	%f60, [%rd29+24];
	ld.global.f32 	%f61, [%rd14+24];
	fma.rn.f32 	%f62, %f60, %f61, %f59;
	ld.global.f32 	%f63, [%rd29+28];
	ld.global.f32 	%f64, [%rd14+28];
	fma.rn.f32 	%f111, %f63, %f64, %f62;
	add.s32 	%r31, %r31, 16;
	add.s64 	%rd29, %rd29, 64;
	add.s32 	%r30, %r30, 16;
	setp.ne.s32 	%p4, %r31, 0;
	@%p4 bra 	$L__BB3_4;
$L__BB3_5:
	setp.eq.s32 	%p5, %r3, 0;
	@%p5 bra 	$L__BB3_14;
	and.b32  	%r11, %r23, 7;
	setp.lt.u32 	%p6, %r3, 8;
	@%p6 bra 	$L__BB3_8;
	mul.wide.u32 	%rd15, %r33, 4;
	add.s64 	%rd16, %rd2, %rd15;
	ld.global.f32 	%f66, [%rd16];
	add.s32 	%r28, %r33, %r2;
	mul.wide.s32 	%rd17, %r28, 4;
	add.s64 	%rd18, %rd1, %rd17;
	ld.global.f32 	%f67, [%rd18];
	fma.rn.f32 	%f68, %f66, %f67, %f111;
	ld.global.f32 	%f69, [%rd16+4];
	ld.global.f32 	%f70, [%rd18+4];
	fma.rn.f32 	%f71, %f69, %f70, %f68;
	ld.global.f32 	%f72, [%rd16+8];
	ld.global.f32 	%f73, [%rd18+8];
	fma.rn.f32 	%f74, %f72, %f73, %f71;
	ld.global.f32 	%f75, [%rd16+12];
	ld.global.f32 	%f76, [%rd18+12];
	fma.rn.f32 	%f77, %f75, %f76, %f74;
	ld.global.f32 	%f78, [%rd16+16];
	ld.global.f32 	%f79, [%rd18+16];
	fma.rn.f32 	%f80, %f78, %f79, %f77;
	ld.global.f32 	%f81, [%rd16+20];
	ld.global.f32 	%f82, [%rd18+20];
	fma.rn.f32 	%f83, %f81, %f82, %f80;
	ld.global.f32 	%f84, [%rd16+24];
	ld.global.f32 	%f85, [%rd18+24];
	fma.rn.f32 	%f86, %f84, %f85, %f83;
	ld.global.f32 	%f87, [%rd16+28];
	ld.global.f32 	%f88, [%rd18+28];
	fma.rn.f32 	%f111, %f87, %f88, %f86;
	add.s32 	%r33, %r33, 8;
$L__BB3_8:
	setp.eq.s32 	%p7, %r11, 0;
	@%p7 bra 	$L__BB3_14;
	and.b32  	%r14, %r23, 3;
	setp.lt.u32 	%p8, %r11, 4;
	@%p8 bra 	$L__BB3_11;
	mul.wide.u32 	%rd19, %r33, 4;
	add.s64 	%rd20, %rd2, %rd19;
	ld.global.f32 	%f90, [%rd20];
	add.s32 	%r29, %r33, %r2;
	mul.wide.s32 	%rd21, %r29, 4;
	add.s64 	%rd22, %rd1, %rd21;
	ld.global.f32 	%f91, [%rd22];
	fma.rn.f32 	%f92, %f90, %f91, %f111;
	ld.global.f32 	%f93, [%rd20+4];
	ld.global.f32 	%f94, [%rd22+4];
	fma.rn.f32 	%f95, %f93, %f94, %f92;
	ld.global.f32 	%f96, [%rd20+8];
	ld.global.f32 	%f97, [%rd22+8];
	fma.rn.f32 	%f98, %f96, %f97, %f95;
	ld.global.f32 	%f99, [%rd20+12];
	ld.global.f32 	%f100, [%rd22+12];
	fma.rn.f32 	%f111, %f99, %f100, %f98;
	add.s32 	%r33, %r33, 4;
$L__BB3_11:
	setp.eq.s32 	%p9, %r14, 0;
	@%p9 bra 	$L__BB3_14;
	add.s32 	%r36, %r33, %r2;
	mul.wide.u32 	%rd23, %r33, 4;
	add.s64 	%rd30, %rd2, %rd23;
	neg.s32 	%r35, %r14;
$L__BB3_13:
	.pragma "nounroll";
	mul.wide.s32 	%rd24, %r36, 4;
	add.s64 	%rd25, %rd1, %rd24;
	ld.global.f32 	%f101, [%rd30];
	ld.global.f32 	%f102, [%rd25];
	fma.rn.f32 	%f111, %f101, %f102, %f111;
	add.s32 	%r36, %r36, 1;
	add.s64 	%rd30, %rd30, 4;
	add.s32 	%r35, %r35, 1;
	setp.ne.s32 	%p10, %r35, 0;
	@%p10 bra 	$L__BB3_13;
$L__BB3_14:
	cvta.to.global.u64 	%rd26, %rd10;
	mul.wide.s32 	%rd27, %r1, 4;
	add.s64 	%rd28, %rd26, %rd27;
	st.global.f32 	[%rd28], %f111;
$L__BB3_15:
	ret;

}
	// .globl	_Z9rank_diffPfS_i
.visible .entry _Z9rank_diffPfS_i(
	.param .u64 .ptr .align 1 _Z9rank_diffPfS_i_param_0,
	.param .u64 .ptr .align 1 _Z9rank_diffPfS_i_param_1,
	.param .u32 _Z9rank_diffPfS_i_param_2
)
{
	.reg .pred 	%p<2>;
	.reg .b32 	%r<6>;
	.reg .b32 	%f<5>;
	.reg .b64 	%rd<8>;

	ld.param.u64 	%rd1, [_Z9rank_diffPfS_i_param_0];
	ld.param.u64 	%rd2, [_Z9rank_diffPfS_i_param_1];
	ld.param.u32 	%r2, [_Z9rank_diffPfS_i_param_2];
	mov.u32 	%r3, %ctaid.x;
	mov.u32 	%r4, %ntid.x;
	mov.u32 	%r5, %tid.x;
	mad.lo.s32 	%r1, %r3, %r4, %r5;
	setp.ge.s32 	%p1, %r1, %r2;
	@%p1 bra 	$L__BB4_2;
	cvta.to.global.u64 	%rd3, %rd2;
	cvta.to.global.u64 	%rd4, %rd1;
	mul.wide.s32 	%rd5, %r1, 4;
	add.s64 	%rd6, %rd3, %rd5;
	ld.global.f32 	%f1, [%rd6];
	add.s64 	%rd7, %rd4, %rd5;
	ld.global.f32 	%f2, [%rd7];
	sub.f32 	%f3, %f1, %f2;
	abs.f32 	%f4, %f3;
	st.global.f32 	[%rd6], %f4;
$L__BB4_2:
	ret;

}
	// .globl	_Z15init_pair_arrayPSt4pairIfiEPfi
.visible .entry _Z15init_pair_arrayPSt4pairIfiEPfi(
	.param .u64 .ptr .align 1 _Z15init_pair_arrayPSt4pairIfiEPfi_param_0,
	.param .u64 .ptr .align 1 _Z15init_pair_arrayPSt4pairIfiEPfi_param_1,
	.param .u32 _Z15init_pair_arrayPSt4pairIfiEPfi_param_2
)
{
	.reg .pred 	%p<2>;
	.reg .b32 	%r<7>;
	.reg .b32 	%f<2>;
	.reg .b64 	%rd<9>;

	ld.param.u64 	%rd1, [_Z15init_pair_arrayPSt4pairIfiEPfi_param_0];
	ld.param.u64 	%rd2, [_Z15init_pair_arrayPSt4pairIfiEPfi_param_1];
	ld.param.u32 	%r2, [_Z15init_pair_arrayPSt4pairIfiEPfi_param_2];
	mov.u32 	%r3, %ctaid.x;
	mov.u32 	%r4, %ntid.x;
	mov.u32 	%r5, %tid.x;
	mad.lo.s32 	%r1, %r3, %r4, %r5;
	setp.ge.s32 	%p1, %r1, %r2;
	@%p1 bra 	$L__BB5_2;
	cvta.to.global.u64 	%rd3, %rd2;
	cvta.to.global.u64 	%rd4, %rd1;
	mul.wide.s32 	%rd5, %r1, 4;
	add.s64 	%rd6, %rd3, %rd5;
	ld.global.f32 	%f1, [%rd6];
	mul.wide.s32 	%rd7, %r1, 8;
	add.s64 	%rd8, %rd4, %rd7;
	st.global.f32 	[%rd8], %f1;
	add.s32 	%r6, %r1, 1;
	st.global.u32 	[%rd8+4], %r6;
$L__BB5_2:
	ret;

}
	// .globl	_ZN3cub18CUB_300001_SM_10006detail11EmptyKernelIvEEvv
.visible .entry _ZN3cub18CUB_300001_SM_10006detail11EmptyKernelIvEEvv()
{


	ret;

}


// ===== COMPILED SASS (sm_100) =====

	.target	sm_100

	.elftype	@"ET_EXEC"


//--------------------- .note.nv.tkinfo           --------------------------
	.section	.note.nv.tkinfo,"",@"SHT_NOTE"
	.sectionflags	@"SHF_NOTE_NV_TKINFO"
	.tkinfo
        /*0018*/ 	.word	0x00000002
        /*0030*/ 	.string	""
        /*0030*/ 	.string	"ptxas"
        /*0030*/ 	.string	"Cuda compilation tools, release 13.0, V13.0.88"
        /*0030*/ 	.string	"Build cuda_13.0.r13.0/compiler.36424714_0"
        /*0030*/ 	.string	"-arch sm_100 -m 64 "



//--------------------- .note.nv.cuinfo           --------------------------
	.section	.note.nv.cuinfo,"",@"SHT_NOTE"
	.sectionflags	@"SHF_NOTE_NV_CUINFO"
        /*0018*/ 	.short	0x0002
        /*001a*/ 	.short	0x0064
        /*001c*/ 	.short	0x0082
	.zero		2


//--------------------- .nv.info                  --------------------------
	.section	.nv.info,"",@"SHT_CUDA_INFO"
	.align	4


	//----- nvinfo : EIATTR_REGCOUNT
	.align		4
        /*0000*/ 	.byte	0x04, 0x2f
        /*0002*/ 	.short	(.L_46 - .L_45)
	.align		4
.L_45:
        /*0004*/ 	.word	index@(_Z17manage_adj_matrixPfi)
        /*0008*/ 	.word	0x00000020


	//----- nvinfo : EIATTR_FRAME_SIZE
	.align		4
.L_46:
        /*000c*/ 	.byte	0x04, 0x11
        /*000e*/ 	.short	(.L_48 - .L_47)
	.align		4
.L_47:
        /*0010*/ 	.word	index@($__internal_2_$__cuda_sm3x_div_rn_noftz_f32_slowpath)
        /*0014*/ 	.word	0x00000000


	//----- nvinfo : EIATTR_FRAME_SIZE
	.align		4
.L_48:
        /*0018*/ 	.byte	0x04, 0x11
        /*001a*/ 	.short	(.L_50 - .L_49)
	.align		4
.L_49:
        /*001c*/ 	.word	index@($__internal_1_$__cuda_sm20_rcp_rn_f32_slowpath)
        /*0020*/ 	.word	0x00000000


	//----- nvinfo : EIATTR_FRAME_SIZE
	.align		4
.L_50:
        /*0024*/ 	.byte	0x04, 0x11
        /*0026*/ 	.short	(.L_52 - .L_51)
	.align		4
.L_51:
        /*0028*/ 	.word	index@(_Z17manage_adj_matrixPfi)
        /*002c*/ 	.word	0x00000000


	//----- nvinfo : EIATTR_REGCOUNT
	.align		4
.L_52:
        /*0030*/ 	.byte	0x04, 0x2f
        /*0032*/ 	.short	(.L_54 - .L_53)
	.align		4
.L_53:
        /*0034*/ 	.word	index@(_Z15initialize_rankPfi)
        /*0038*/ 	.word	0x0000000e


	//----- nvinfo : EIATTR_FRAME_SIZE
	.align		4
.L_54:
        /*003c*/ 	.byte	0x04, 0x11
        /*003e*/ 	.short	(.L_56 - .L_55)
	.align		4
.L_55:
        /*0040*/ 	.word	index@($__internal_0_$__cuda_sm20_rcp_rn_f32_slowpath)
        /*0044*/ 	.word	0x00000000


	//----- nvinfo : EIATTR_FRAME_SIZE
	.align		4
.L_56:
        /*0048*/ 	.byte	0x04, 0x11
        /*004a*/ 	.short	(.L_58 - .L_57)
	.align		4
.L_57:
        /*004c*/ 	.word	index@(_Z15initialize_rankPfi)
        /*0050*/ 	.word	0x00000000


	//----- nvinfo : EIATTR_REGCOUNT
	.align		4
.L_58:
        /*0054*/ 	.byte	0x04, 0x2f
        /*0056*/ 	.short	(.L_60 - .L_59)
	.align		4
.L_59:
        /*0058*/ 	.word	index@(_Z10store_rankPfS_i)
        /*005c*/ 	.word	0x0000000a


	//----- nvinfo : EIATTR_FRAME_SIZE
	.align		4
.L_60:
        /*0060*/ 	.byte	0x04, 0x11
        /*0062*/ 	.short	(.L_62 - .L_61)
	.align		4
.L_61:
        /*0064*/ 	.word	index@(_Z10store_rankPfS_i)
        /*0068*/ 	.word	0x00000000


	//----- nvinfo : EIATTR_REGCOUNT
	.align		4
.L_62:
        /*006c*/ 	.byte	0x04, 0x2f
        /*006e*/ 	.short	(.L_64 - .L_63)
	.align		4
.L_63:
        /*0070*/ 	.word	index@(_Z6matmulPfS_S_i)
        /*0074*/ 	.word	0x0000001f


	//----- nvinfo : EIATTR_FRAME_SIZE
	.align		4
.L_64:
        /*0078*/ 	.byte	0x04, 0x11
        /*007a*/ 	.short	(.L_66 - .L_65)
	.align		4
.L_65:
        /*007c*/ 	.word	index@(_Z6matmulPfS_S_i)
        /*0080*/ 	.word	0x00000000


	//----- nvinfo : EIATTR_REGCOUNT
	.align		4
.L_66:
        /*0084*/ 	.byte	0x04, 0x2f
        /*0086*/ 	.short	(.L_68 - .L_67)
	.align		4
.L_67:
        /*0088*/ 	.word	index@(_Z9rank_diffPfS_i)
        /*008c*/ 	.word	0x0000000a


	//----- nvinfo : EIATTR_FRAME_SIZE
	.align		4
.L_68:
        /*0090*/ 	.byte	0x04, 0x11
        /*0092*/ 	.short	(.L_70 - .L_69)
	.align		4
.L_69:
        /*0094*/ 	.word	index@(_Z9rank_diffPfS_i)
        /*0098*/ 	.word	0x00000000


	//----- nvinfo : EIATTR_REGCOUNT
	.align		4
.L_70:
        /*009c*/ 	.byte	0x04, 0x2f
        /*009e*/ 	.short	(.L_72 - .L_71)
	.align		4
.L_71:
        /*00a0*/ 	.word	index@(_Z15init_pair_arrayPSt4pairIfiEPfi)
        /*00a4*/ 	.word	0x0000000a


	//----- nvinfo : EIATTR_FRAME_SIZE
	.align		4
.L_72:
        /*00a8*/ 	.byte	0x04, 0x11
        /*00aa*/ 	.short	(.L_74 - .L_73)
	.align		4
.L_73:
        /*00ac*/ 	.word	index@(_Z15init_pair_arrayPSt4pairIfiEPfi)
        /*00b0*/ 	.word	0x00000000


	//----- nvinfo : EIATTR_REGCOUNT
	.align		4
.L_74:
        /*00b4*/ 	.byte	0x04, 0x2f
        /*00b6*/ 	.short	(.L_76 - .L_75)
	.align		4
.L_75:
        /*00b8*/ 	.word	index@(_ZN3cub18CUB_300001_SM_10006detail11EmptyKernelIvEEvv)
        /*00bc*/ 	.word	0x00000004


	//----- nvinfo : EIATTR_FRAME_SIZE
	.align		4
.L_76:
        /*00c0*/ 	.byte	0x04, 0x11
        /*00c2*/ 	.short	(.L_78 - .L_77)
	.align		4
.L_77:
        /*00c4*/ 	.word	index@(_ZN3cub18CUB_300001_SM_10006detail11EmptyKernelIvEEvv)
        /*00c8*/ 	.word	0x00000000


	//----- nvinfo : EIATTR_MIN_STACK_SIZE
	.align		4
.L_78:
        /*00cc*/ 	.byte	0x04, 0x12
        /*00ce*/ 	.short	(.L_80 - .L_79)
	.align		4
.L_79:
        /*00d0*/ 	.word	index@(_ZN3cub18CUB_300001_SM_10006detail11EmptyKernelIvEEvv)
        /*00d4*/ 	.word	0x00000000


	//----- nvinfo : EIATTR_MIN_STACK_SIZE
	.align		4
.L_80:
        /*00d8*/ 	.byte	0x04, 0x12
        /*00da*/ 	.short	(.L_82 - .L_81)
	.align		4
.L_81:
        /*00dc*/ 	.word	index@(_Z15init_pair_arrayPSt4pairIfiEPfi)
        /*00e0*/ 	.word	0x00000000


	//----- nvinfo : EIATTR_MIN_STACK_SIZE
	.align		4
.L_82:
        /*00e4*/ 	.byte	0x04, 0x12
        /*00e6*/ 	.short	(.L_84 - .L_83)
	.align		4
.L_83:
        /*00e8*/ 	.word	index@(_Z9rank_diffPfS_i)
        /*00ec*/ 	.word	0x00000000


	//----- nvinfo : EIATTR_MIN_STACK_SIZE
	.align		4
.L_84:
        /*00f0*/ 	.byte	0x04, 0x12
        /*00f2*/ 	.short	(.L_86 - .L_85)
	.align		4
.L_85:
        /*00f4*/ 	.word	index@(_Z6matmulPfS_S_i)
        /*00f8*/ 	.word	0x00000000


	//----- nvinfo : EIATTR_MIN_STACK_SIZE
	.align		4
.L_86:
        /*00fc*/ 	.byte	0x04, 0x12
        /*00fe*/ 	.short	(.L_88 - .L_87)
	.align		4
.L_87:
        /*0100*/ 	.word	index@(_Z10store_rankPfS_i)
        /*0104*/ 	.word	0x00000000


	//----- nvinfo : EIATTR_MIN_STACK_SIZE
	.align		4
.L_88:
        /*0108*/ 	.byte	0x04, 0x12
        /*010a*/ 	.short	(.L_90 - .L_89)
	.align		4
.L_89:
        /*010c*/ 	.word	index@(_Z15initialize_rankPfi)
        /*0110*/ 	.word	0x00000000


	//----- nvinfo : EIATTR_MIN_STACK_SIZE
	.align		4
.L_90:
        /*0114*/ 	.byte	0x04, 0x12
        /*0116*/ 	.short	(.L_92 - .L_91)
	.align		4
.L_91:
        /*0118*/ 	.word	index@(_Z17manage_adj_matrixPfi)
        /*011c*/ 	.word	0x00000000
.L_92:


//--------------------- .nv.compat                --------------------------
	.section	.nv.compat,"",@"SHT_CUDA_COMPAT_INFO"
	.align	4
        /*0000*/ 	.byte	0x02, 0x09, 0x00, 0x00, 0x02, 0x02, 0x01, 0x00, 0x02, 0x05, 0x05, 0x00, 0x03, 0x07, 0x01, 0x01
        /*0010*/ 	.byte	0x02, 0x03, 0x00, 0x00, 0x02, 0x06, 0x01, 0x00, 0x04, 0x0b, 0x08, 0x00, 0x01, 0x00, 0x00, 0x00
        /*0020*/ 	.byte	0x00, 0x00, 0x00, 0x00


//--------------------- .nv.info._ZN3cub18CUB_300001_SM_10006detail11EmptyKernelIvEEvv --------------------------
	.section	.nv.info._ZN3cub18CUB_300001_SM_10006detail11EmptyKernelIvEEvv,"",@"SHT_CUDA_INFO"
	.sectionflags	@""
	.align	4


	//----- nvinfo : EIATTR_CUDA_API_VERSION
	.align		4
        /*0000*/ 	.byte	0x04, 0x37
        /*0002*/ 	.short	(.L_94 - .L_93)
.L_93:
        /*0004*/ 	.word	0x00000082


	//----- nvinfo : EIATTR_SPARSE_MMA_MASK
	.align		4
.L_94:
        /*0008*/ 	.byte	0x03, 0x50
        /*000a*/ 	.short	0x0000


	//----- nvinfo : EIATTR_MAXREG_COUNT
	.align		4
        /*000c*/ 	.byte	0x03, 0x1b
        /*000e*/ 	.short	0x00ff


	//----- nvinfo : EIATTR_MERCURY_ISA_VERSION
	.align		4
        /*0010*/ 	.byte	0x03, 0x5f
        /*0012*/ 	.short	0x0101


	//----- nvinfo : EIATTR_VRC_CTA_INIT_COUNT
	.align		4
        /*0014*/ 	.byte	0x02, 0x4a
	.zero		1
	.zero		1


	//----- nvinfo : EIATTR_EXIT_INSTR_OFFSETS
	.align		4
        /*0018*/ 	.byte	0x04, 0x1c
        /*001a*/ 	.short	(.L_96 - .L_95)


	//   ....[0]....
.L_95:
        /*001c*/ 	.word	0x00000010


	//----- nvinfo : EIATTR_SW_WAR
	.align		4
.L_96:
        /*0020*/ 	.byte	0x04, 0x36
        /*0022*/ 	.short	(.L_98 - .L_97)
.L_97:
        /*0024*/ 	.word	0x00000008
.L_98:


//--------------------- .nv.info._Z15init_pair_arrayPSt4pairIfiEPfi --------------------------
	.section	.nv.info._Z15init_pair_arrayPSt4pairIfiEPfi,"",@"SHT_CUDA_INFO"
	.sectionflags	@""
	.align	4


	//----- nvinfo : EIATTR_CUDA_API_VERSION
	.align		4
        /*0000*/ 	.byte	0x04, 0x37
        /*0002*/ 	.short	(.L_100 - .L_99)
.L_99:
        /*0004*/ 	.word	0x00000082


	//----- nvinfo : EIATTR_KPARAM_INFO
	.align		4
.L_100:
        /*0008*/ 	.byte	0x04, 0x17
        /*000a*/ 	.short	(.L_102 - .L_101)
.L_101:
        /*000c*/ 	.word	0x00000000
        /*0010*/ 	.short	0x0002
        /*0012*/ 	.short	0x0010
        /*0014*/ 	.byte	0x00, 0xf0, 0x11, 0x00


	//----- nvinfo : EIATTR_KPARAM_INFO
	.align		4
.L_102:
        /*0018*/ 	.byte	0x04, 0x17
        /*001a*/ 	.short	(.L_104 - .L_103)
.L_103:
        /*001c*/ 	.word	0x00000000
        /*0020*/ 	.short	0x0001
        /*0022*/ 	.short	0x0008
        /*0024*/ 	.byte	0x00, 0xf5, 0x21, 0x00


	//----- nvinfo : EIATTR_KPARAM_INFO
	.align		4
.L_104:
        /*0028*/ 	.byte	0x04, 0x17
        /*002a*/ 	.short	(.L_106 - .L_105)
.L_105:
        /*002c*/ 	.word	0x00000000
        /*0030*/ 	.short	0x0000
        /*0032*/ 	.short	0x0000
        /*0034*/ 	.byte	0x00, 0xf5, 0x21, 0x00


	//----- nvinfo : EIATTR_SPARSE_MMA_MASK
	.align		4
.L_106:
        /*0038*/ 	.byte	0x03, 0x50
        /*003a*/ 	.short	0x0000


	//----- nvinfo : EIATTR_MAXREG_COUNT
	.align		4
        /*003c*/ 	.byte	0x03, 0x1b
        /*003e*/ 	.short	0x00ff


	//----- nvinfo : EIATTR_MERCURY_ISA_VERSION
	.align		4
        /*0040*/ 	.byte	0x03, 0x5f
        /*0042*/ 	.short	0x0101


	//----- nvinfo : EIATTR_VRC_CTA_INIT_COUNT
	.align		4
        /*0044*/ 	.byte	0x02, 0x4a
	.zero		1
	.zero		1


	//----- nvinfo : EIATTR_EXIT_INSTR_OFFSETS
	.align		4
        /*0048*/ 	.byte	0x04, 0x1c
        /*004a*/ 	.short	(.L_108 - .L_107)


	//   ....[0]....
.L_107:
        /*004c*/ 	.word	0x00000070


	//   ....[1]....
        /*0050*/ 	.word	0x00000110


	//----- nvinfo : EIATTR_CBANK_PARAM_SIZE
	.align		4
.L_108:
        /*0054*/ 	.byte	0x03, 0x19
        /*0056*/ 	.short	0x0014


	//----- nvinfo : EIATTR_PARAM_CBANK
	.align		4
        /*0058*/ 	.byte	0x04, 0x0a
        /*005a*/ 	.short	(.L_110 - .L_109)
	.align		4
.L_109:
        /*005c*/ 	.word	index@(.nv.constant0._Z15init_pair_arrayPSt4pairIfiEPfi)
        /*0060*/ 	.short	0x0380
        /*0062*/ 	.short	0x0014


	//----- nvinfo : EIATTR_SW_WAR
	.align		4
.L_110:
        /*0064*/ 	.byte	0x04, 0x36
        /*0066*/ 	.short	(.L_112 - .L_111)
.L_111:
        /*0068*/ 	.word	0x00000008
.L_112:


//--------------------- .nv.info._Z9rank_diffPfS_i --------------------------
	.section	.nv.info._Z9rank_diffPfS_i,"",@"SHT_CUDA_INFO"
	.sectionflags	@""
	.align	4


	//----- nvinfo : EIATTR_CUDA_API_VERSION
	.align		4
        /*0000*/ 	.byte	0x04, 0x37
        /*0002*/ 	.short	(.L_114 - .L_113)
.L_113:
        /*0004*/ 	.word	0x00000082


	//----- nvinfo : EIATTR_KPARAM_INFO
	.align		4
.L_114:
        /*0008*/ 	.byte	0x04, 0x17
        /*000a*/ 	.short	(.L_116 - .L_115)
.L_115:
        /*000c*/ 	.word	0x00000000
        /*0010*/ 	.short	0x0002
        /*0012*/ 	.short	0x0010
        /*0014*/ 	.byte	0x00, 0xf0, 0x11, 0x00


	//----- nvinfo : EIATTR_KPARAM_INFO
	.align		4
.L_116:
        /*0018*/ 	.byte	0x04, 0x17
        /*001a*/ 	.short	(.L_118 - .L_117)
.L_117:
        /*001c*/ 	.word	0x00000000
        /*0020*/ 	.short	0x0001
        /*0022*/ 	.short	0x0008
        /*0024*/ 	.byte	0x00, 0xf5, 0x21, 0x00


	//----- nvinfo : EIATTR_KPARAM_INFO
	.align		4
.L_118:
        /*0028*/ 	.byte	0x04, 0x17
        /*002a*/ 	.short	(.L_120 - .L_119)
.L_119:
        /*002c*/ 	.word	0x00000000
        /*0030*/ 	.short	0x0000
        /*0032*/ 	.short	0x0000
        /*0034*/ 	.byte	0x00, 0xf5, 0x21, 0x00


	//----- nvinfo : EIATTR_SPARSE_MMA_MASK
	.align		4
.L_120:
        /*0038*/ 	.byte	0x03, 0x50
        /*003a*/ 	.short	0x0000


	//----- nvinfo : EIATTR_MAXREG_COUNT
	.align		4
        /*003c*/ 	.byte	0x03, 0x1b
        /*003e*/ 	.short	0x00ff


	//----- nvinfo : EIATTR_MERCURY_ISA_VERSION
	.align		4
        /*0040*/ 	.byte	0x03, 0x5f
        /*0042*/ 	.short	0x0101


	//----- nvinfo : EIATTR_VRC_CTA_INIT_COUNT
	.align		4
        /*0044*/ 	.byte	0x02, 0x4a
	.zero		1
	.zero		1


	//----- nvinfo : EIATTR_EXIT_INSTR_OFFSETS
	.align		4
        /*0048*/ 	.byte	0x04, 0x1c
        /*004a*/ 	.short	(.L_122 - .L_121)


	//   ....[0]....
.L_121:
        /*004c*/ 	.word	0x00000070


	//   ....[1]....
        /*0050*/ 	.word	0x00000120


	//----- nvinfo : EIATTR_CBANK_PARAM_SIZE
	.align		4
.L_122:
        /*0054*/ 	.byte	0x03, 0x19
        /*0056*/ 	.short	0x0014


	//----- nvinfo : EIATTR_PARAM_CBANK
	.align		4
        /*0058*/ 	.byte	0x04, 0x0a
        /*005a*/ 	.short	(.L_124 - .L_123)
	.align		4
.L_123:
        /*005c*/ 	.word	index@(.nv.constant0._Z9rank_diffPfS_i)
        /*0060*/ 	.short	0x0380
        /*0062*/ 	.short	0x0014


	//----- nvinfo : EIATTR_SW_WAR
	.align		4
.L_124:
        /*0064*/ 	.byte	0x04, 0x36
        /*0066*/ 	.short	(.L_126 - .L_125)
.L_125:
        /*0068*/ 	.word	0x00000008
.L_126:


//--------------------- .nv.info._Z6matmulPfS_S_i --------------------------
	.section	.nv.info._Z6matmulPfS_S_i,"",@"SHT_CUDA_INFO"
	.sectionflags	@""
	.align	4


	//----- nvinfo : EIATTR_CUDA_API_VERSION
	.align		4
        /*0000*/ 	.byte	0x04, 0x37
        /*0002*/ 	.short	(.L_128 - .L_127)
.L_127:
        /*0004*/ 	.word	0x00000082


	//----- nvinfo : EIATTR_KPARAM_INFO
	.align		4
.L_128:
        /*0008*/ 	.byte	0x04, 0x17
        /*000a*/ 	.short	(.L_130 - .L_129)
.L_129:
        /*000c*/ 	.word	0x00000000
        /*0010*/ 	.short	0x0003
        /*0012*/ 	.short	0x0018
        /*0014*/ 	.byte	0x00, 0xf0, 0x11, 0x00


	//----- nvinfo : EIATTR_KPARAM_INFO
	.align		4
.L_130:
        /*0018*/ 	.byte	0x04, 0x17
        /*001a*/ 	.short	(.L_132 - .L_131)
.L_131:
        /*001c*/ 	.word	0x00000000
        /*0020*/ 	.short	0x0002
        /*0022*/ 	.short	0x0010
        /*0024*/ 	.byte	0x00, 0xf5, 0x21, 0x00


	//----- nvinfo : EIATTR_KPARAM_INFO
	.align		4
.L_132:
        /*0028*/ 	.byte	0x04, 0x17
        /*002a*/ 	.short	(.L_134 - .L_133)
.L_133:
        /*002c*/ 	.word	0x00000000
        /*0030*/ 	.short	0x0001
        /*0032*/ 	.short	0x0008
        /*0034*/ 	.byte	0x00, 0xf5, 0x21, 0x00


	//----- nvinfo : EIATTR_KPARAM_INFO
	.align		4
.L_134:
        /*0038*/ 	.byte	0x04, 0x17
        /*003a*/ 	.short	(.L_136 - .L_135)
.L_135:
        /*003c*/ 	.word	0x00000000
        /*0040*/ 	.short	0x0000
        /*0042*/ 	.short	0x0000
        /*0044*/ 	.byte	0x00, 0xf5, 0x21, 0x00


	//----- nvinfo : EIATTR_SPARSE_MMA_MASK
	.align		4
.L_136:
        /*0048*/ 	.byte	0x03, 0x50
        /*004a*/ 	.short	0x0000


	//----- nvinfo : EIATTR_MAXREG_COUNT
	.align		4
        /*004c*/ 	.byte	0x03, 0x1b
        /*004e*/ 	.short	0x00ff


	//----- nvinfo : EIATTR_MERCURY_ISA_VERSION
	.align		4
        /*0050*/ 	.byte	0x03, 0x5f
        /*0052*/ 	.short	0x0101


	//----- nvinfo : EIATTR_VRC_CTA_INIT_COUNT
	.align		4
        /*0054*/ 	.byte	0x02, 0x4a
	.zero		1
	.zero		1


	//----- nvinfo : EIATTR_EXIT_INSTR_OFFSETS
	.align		4
        /*0058*/ 	.byte	0x04, 0x1c
        /*005a*/ 	.short	(.L_138 - .L_137)


	//   ....[0]....
.L_137:
        /*005c*/ 	.word	0x00000070


	//   ....[1]....
        /*0060*/ 	.word	0x00000a90


	//----- nvinfo : EIATTR_CBANK_PARAM_SIZE
	.align		4
.L_138:
        /*0064*/ 	.byte	0x03, 0x19
        /*0066*/ 	.short	0x001c


	//----- nvinfo : EIATTR_PARAM_CBANK
	.align		4
        /*0068*/ 	.byte	0x04, 0x0a
        /*006a*/ 	.short	(.L_140 - .L_139)
	.align		4
.L_139:
        /*006c*/ 	.word	index@(.nv.constant0._Z6matmulPfS_S_i)
        /*0070*/ 	.short	0x0380
        /*0072*/ 	.short	0x001c


	//----- nvinfo : EIATTR_SW_WAR
	.align		4
.L_140:
        /*0074*/ 	.byte	0x04, 0x36
        /*0076*/ 	.short	(.L_142 - .L_141)
.L_141:
        /*0078*/ 	.word	0x00000008
.L_142:


//--------------------- .nv.info._Z10store_rankPfS_i --------------------------
	.section	.nv.info._Z10store_rankPfS_i,"",@"SHT_CUDA_INFO"
	.sectionflags	@""
	.align	4


	//----- nvinfo : EIATTR_CUDA_API_VERSION
	.align		4
        /*0000*/ 	.byte	0x04, 0x37
        /*0002*/ 	.short	(.L_144 - .L_143)
.L_143:
        /*0004*/ 	.word	0x00000082


	//----- nvinfo : EIATTR_KPARAM_INFO
	.align		4
.L_144:
        /*0008*/ 	.byte	0x04, 0x17
        /*000a*/ 	.short	(.L_146 - .L_145)
.L_145:
        /*000c*/ 	.word	0x00000000
        /*0010*/ 	.short	0x0002
        /*0012*/ 	.short	0x0010
        /*0014*/ 	.byte	0x00, 0xf0, 0x11, 0x00


	//----- nvinfo : EIATTR_KPARAM_INFO
	.align		4
.L_146:
        /*0018*/ 	.byte	0x04, 0x17
        /*001a*/ 	.short	(.L_148 - .L_147)
.L_147:
        /*001c*/ 	.word	0x00000000
        /*0020*/ 	.short	0x0001
        /*0022*/ 	.short	0x0008
        /*0024*/ 	.byte	0x00, 0xf5, 0x21, 0x00


	//----- nvinfo : EIATTR_KPARAM_INFO
	.align		4
.L_148:
        /*0028*/ 	.byte	0x04, 0x17
        /*002a*/ 	.short	(.L_150 - .L_149)
.L_149:
        /*002c*/ 	.word	0x00000000
        /*0030*/ 	.short	0x0000
        /*0032*/ 	.short	0x0000
        /*0034*/ 	.byte	0x00, 0xf5, 0x21, 0x00


	//----- nvinfo : EIATTR_SPARSE_MMA_MASK
	.align		4
.L_150:
        /*0038*/ 	.byte	0x03, 0x50
        /*003a*/ 	.short	0x0000


	//----- nvinfo : EIATTR_MAXREG_COUNT
	.align		4
        /*003c*/ 	.byte	0x03, 0x1b
        /*003e*/ 	.short	0x00ff


	//----- nvinfo : EIATTR_MERCURY_ISA_VERSION
	.align		4
        /*0040*/ 	.byte	0x03, 0x5f
        /*0042*/ 	.short	0x0101


	//----- nvinfo : EIATTR_VRC_CTA_INIT_COUNT
	.align		4
        /*0044*/ 	.byte	0x02, 0x4a
	.zero		1
	.zero		1


	//----- nvinfo : EIATTR_EXIT_INSTR_OFFSETS
	.align		4
        /*0048*/ 	.byte	0x04, 0x1c
        /*004a*/ 	.short	(.L_152 - .L_151)


	//   ....[0]....
.L_151:
        /*004c*/ 	.word	0x00000070


	//   ....[1]....
        /*0050*/ 	.word	0x000000f0


	//----- nvinfo : EIATTR_CBANK_PARAM_SIZE
	.align		4
.L_152:
        /*0054*/ 	.byte	0x03, 0x19
        /*0056*/ 	.short	0x0014


	//----- nvinfo : EIATTR_PARAM_CBANK
	.align		4
        /*0058*/ 	.byte	0x04, 0x0a
        /*005a*/ 	.short	(.L_154 - .L_153)
	.align		4
.L_153:
        /*005c*/ 	.word	index@(.nv.constant0._Z10store_rankPfS_i)
        /*0060*/ 	.short	0x0380
        /*0062*/ 	.short	0x0014


	//----- nvinfo : EIATTR_SW_WAR
	.align		4
.L_154:
        /*0064*/ 	.byte	0x04, 0x36
        /*0066*/ 	.short	(.L_156 - .L_155)
.L_155:
        /*0068*/ 	.word	0x00000008
.L_156:


//--------------------- .nv.info._Z15initialize_rankPfi --------------------------
	.section	.nv.info._Z15initialize_rankPfi,"",@"SHT_CUDA_INFO"
	.sectionflags	@""
	.align	4


	//----- nvinfo : EIATTR_CUDA_API_VERSION
	.align		4
        /*0000*/ 	.byte	0x04, 0x37
        /*0002*/ 	.short	(.L_158 - .L_157)
.L_157:
        /*0004*/ 	.word	0x00000082


	//----- nvinfo : EIATTR_KPARAM_INFO
	.align		4
.L_158:
        /*0008*/ 	.byte	0x04, 0x17
        /*000a*/ 	.short	(.L_160 - .L_159)
.L_159:
        /*000c*/ 	.word	0x00000000
        /*0010*/ 	.short	0x0001
        /*0012*/ 	.short	0x0008
        /*0014*/ 	.byte	0x00, 0xf0, 0x11, 0x00


	//----- nvinfo : EIATTR_KPARAM_INFO
	.align		4
.L_160:
        /*0018*/ 	.byte	0x04, 0x17
        /*001a*/ 	.short	(.L_162 - .L_161)
.L_161:
        /*001c*/ 	.word	0x00000000
        /*0020*/ 	.short	0x0000
        /*0022*/ 	.short	0x0000
        /*0024*/ 	.byte	0x00, 0xf5, 0x21, 0x00


	//----- nvinfo : EIATTR_SPARSE_MMA_MASK
	.align		4
.L_162:
        /*0028*/ 	.byte	0x03, 0x50
        /*002a*/ 	.short	0x0000


	//----- nvinfo : EIATTR_MAXREG_COUNT
	.align		4
        /*002c*/ 	.byte	0x03, 0x1b
        /*002e*/ 	.short	0x00ff


	//----- nvinfo : EIATTR_MERCURY_ISA_VERSION
	.align		4
        /*0030*/ 	.byte	0x03, 0x5f
        /*0032*/ 	.short	0x0101


	//----- nvinfo : EIATTR_VRC_CTA_INIT_COUNT
	.align		4
        /*0034*/ 	.byte	0x02, 0x4a
	.zero		1
	.zero		1


	//----- nvinfo : EIATTR_EXIT_INSTR_OFFSETS
	.align		4
        /*0038*/ 	.byte	0x04, 0x1c
        /*003a*/ 	.short	(.L_164 - .L_163)


	//   ....[0]....
.L_163:
        /*003c*/ 	.word	0x00000070


	//   ....[1]....
        /*0040*/ 	.word	0x00000190


	//----- nvinfo : EIATTR_CRS_STACK_SIZE
	.align		4
.L_164:
        /*0044*/ 	.byte	0x04, 0x1e
        /*0046*/ 	.short	(.L_166 - .L_165)
.L_165:
        /*0048*/ 	.word	0x00000000


	//----- nvinfo : EIATTR_CBANK_PARAM_SIZE
	.align		4
.L_166:
        /*004c*/ 	.byte	0x03, 0x19
        /*004e*/ 	.short	0x000c


	//----- nvinfo : EIATTR_PARAM_CBANK
	.align		4
        /*0050*/ 	.byte	0x04, 0x0a
        /*0052*/ 	.short	(.L_168 - .L_167)
	.align		4
.L_167:
        /*0054*/ 	.word	index@(.nv.constant0._Z15initialize_rankPfi)
        /*0058*/ 	.short	0x0380
        /*005a*/ 	.short	0x000c


	//----- nvinfo : EIATTR_SW_WAR
	.align		4
.L_168:
        /*005c*/ 	.byte	0x04, 0x36
        /*005e*/ 	.short	(.L_170 - .L_169)
.L_169:
        /*0060*/ 	.word	0x00000008
.L_170:


//--------------------- .nv.info._Z17manage_adj_matrixPfi --------------------------
	.section	.nv.info._Z17manage_adj_matrixPfi,"",@"SHT_CUDA_INFO"
	.sectionflags	@""
	.align	4


	//----- nvinfo : EIATTR_CUDA_API_VERSION
	.align		4
        /*0000*/ 	.byte	0x04, 0x37
        /*0002*/ 	.short	(.L_172 - .L_171)
.L_171:
        /*0004*/ 	.word	0x00000082


	//----- nvinfo : EIATTR_KPARAM_INFO
	.align		4
.L_172:
        /*0008*/ 	.byte	0x04, 0x17
        /*000a*/ 	.short	(.L_174 - .L_173)
.L_173:
        /*000c*/ 	.word	0x00000000
        /*0010*/ 	.short	0x0001
        /*0012*/ 	.short	0x0008
        /*0014*/ 	.byte	0x00, 0xf0, 0x11, 0x00


	//----- nvinfo : EIATTR_KPARAM_INFO
	.align		4
.L_174:
        /*0018*/ 	.byte	0x04, 0x17
        /*001a*/ 	.short	(.L_176 - .L_175)
.L_175:
        /*001c*/ 	.word	0x00000000
        /*0020*/ 	.short	0x0000
        /*0022*/ 	.short	0x0000
        /*0024*/ 	.byte	0x00, 0xf5, 0x21, 0x00


	//----- nvinfo : EIATTR_SPARSE_MMA_MASK
	.align		4
.L_176:
        /*0028*/ 	.byte	0x03, 0x50
        /*002a*/ 	.short	0x0000


	//----- nvinfo : EIATTR_MAXREG_COUNT
	.align		4
        /*002c*/ 	.byte	0x03, 0x1b
        /*002e*/ 	.short	0x00ff


	//----- nvinfo : EIATTR_MERCURY_ISA_VERSION
	.align		4
        /*0030*/ 	.byte	0x03, 0x5f
        /*0032*/ 	.short	0x0101


	//----- nvinfo : EIATTR_VRC_CTA_INIT_COUNT
	.align		4
        /*0034*/ 	.byte	0x02, 0x4a
	.zero		1
	.zero		1


	//----- nvinfo : EIATTR_EXIT_INSTR_OFFSETS
	.align		4
        /*0038*/ 	.byte	0x04, 0x1c
        /*003a*/ 	.short	(.L_178 - .L_177)


	//   ....[0]....
.L_177:
        /*003c*/ 	.word	0x00000090


	//   ....[1]....
        /*0040*/ 	.word	0x000008f0


	//   ....[2]....
        /*0044*/ 	.word	0x00001740


	//   ....[3]....
        /*0048*/ 	.word	0x00001eb0


	//   ....[4]....
        /*004c*/ 	.word	0x000022b0


	//   ....[5]....
        /*0050*/ 	.word	0x00002310


	//   ....[6]....
        /*0054*/ 	.word	0x00002440


	//----- nvinfo : EIATTR_CRS_STACK_SIZE
	.align		4
.L_178:
        /*0058*/ 	.byte	0x04, 0x1e
        /*005a*/ 	.short	(.L_180 - .L_179)
.L_179:
        /*005c*/ 	.word	0x00000000


	//----- nvinfo : EIATTR_CBANK_PARAM_SIZE
	.align		4
.L_180:
        /*0060*/ 	.byte	0x03, 0x19
        /*0062*/ 	.short	0x000c


	//----- nvinfo : EIATTR_PARAM_CBANK
	.align		4
        /*0064*/ 	.byte	0x04, 0x0a
        /*0066*/ 	.short	(.L_182 - .L_181)
	.align		4
.L_181:
        /*0068*/ 	.word	index@(.nv.constant0._Z17manage_adj_matrixPfi)
        /*006c*/ 	.short	0x0380
        /*006e*/ 	.short	0x000c


	//----- nvinfo : EIATTR_SW_WAR
	.align		4
.L_182:
        /*0070*/ 	.byte	0x04, 0x36
        /*0072*/ 	.short	(.L_184 - .L_183)
.L_183:
        /*0074*/ 	.word	0x00000008
.L_184:


//--------------------- .nv.callgraph             --------------------------
	.section	.nv.callgraph,"",@"SHT_CUDA_CALLGRAPH"
	.align	4
	.sectionentsize	8
	.align		4
        /*0000*/ 	.word	0x00000000
	.align		4
        /*0004*/ 	.word	0xffffffff
	.align		4
        /*0008*/ 	.word	0x00000000
	.align		4
        /*000c*/ 	.word	0xfffffffe
	.align		4
        /*0010*/ 	.word	0x00000000
	.align		4
        /*0014*/ 	.word	0xfffffffd
	.align		4
        /*0018*/ 	.word	0x00000000
	.align		4
        /*001c*/ 	.word	0xfffffffc


//--------------------- .nv.constant4             --------------------------
	.section	.nv.constant4,"a",@progbits
	.align	8
	.align		8
.nv.constant4:
        /*0000*/ 	.dword	_ZN34_INTERNAL_aab10099_4_k_cu_a72ba9614cuda3std3__45__cpo5beginE
	.align		8
        /*0008*/ 	.dword	_ZN34_INTERNAL_aab10099_4_k_cu_a72ba9614cuda3std3__45__cpo3endE
	.align		8
        /*0010*/ 	.dword	_ZN34_INTERNAL_aab10099_4_k_cu_a72ba9614cuda3std3__45__cpo6cbeginE
	.align		8
        /*0018*/ 	.dword	_ZN34_INTERNAL_aab10099_4_k_cu_a72ba9614cuda3std3__45__cpo4cendE
	.align		8
        /*0020*/ 	.dword	_ZN34_INTERNAL_aab10099_4_k_cu_a72ba9614cuda3std3__45__cpo6rbeginE
	.align		8
        /*0028*/ 	.dword	_ZN34_INTERNAL_aab10099_4_k_cu_a72ba9614cuda3std3__45__cpo4rendE
	.align		8
        /*0030*/ 	.dword	_ZN34_INTERNAL_aab10099_4_k_cu_a72ba9614cuda3std3__45__cpo7crbeginE
	.align		8
        /*0038*/ 	.dword	_ZN34_INTERNAL_aab10099_4_k_cu_a72ba9614cuda3std3__45__cpo5crendE
	.align		8
        /*0040*/ 	.dword	_ZN34_INTERNAL_aab10099_4_k_cu_a72ba9614cuda3std3__436_GLOBAL__N__aab10099_4_k_cu_a72ba9616ignoreE
	.align		8
        /*0048*/ 	.dword	_ZN34_INTERNAL_aab10099_4_k_cu_a72ba9614cuda3std3__419piecewise_constructE
	.align		8
        /*0050*/ 	.dword	_ZN34_INTERNAL_aab10099_4_k_cu_a72ba9614cuda3std3__48in_placeE
	.align		8
        /*0058*/ 	.dword	_ZN34_INTERNAL_aab10099_4_k_cu_a72ba9614cuda3std3__420unreachable_sentinelE
	.align		8
        /*0060*/ 	.dword	_ZN34_INTERNAL_aab10099_4_k_cu_a72ba9614cuda3std3__47nulloptE
	.align		8
        /*0068*/ 	.dword	_ZN34_INTERNAL_aab10099_4_k_cu_a72ba9614cuda3std3__48unexpectE
	.align		8
        /*0070*/ 	.dword	_ZN34_INTERNAL_aab10099_4_k_cu_a72ba9614cuda3std6ranges3__45__cpo4swapE
	.align		8
        /*0078*/ 	.dword	_ZN34_INTERNAL_aab10099_4_k_cu_a72ba9614cuda3std6ranges3__45__cpo9iter_moveE
	.align		8
        /*0080*/ 	.dword	_ZN34_INTERNAL_aab10099_4_k_cu_a72ba9614cuda3std6ranges3__45__cpo5beginE
	.align		8
        /*0088*/ 	.dword	_ZN34_INTERNAL_aab10099_4_k_cu_a72ba9614cuda3std6ranges3__45__cpo3endE
	.align		8
        /*0090*/ 	.dword	_ZN34_INTERNAL_aab10099_4_k_cu_a72ba9614cuda3std6ranges3__45__cpo6cbeginE
	.align		8
        /*0098*/ 	.dword	_ZN34_INTERNAL_aab10099_4_k_cu_a72ba9614cuda3std6ranges3__45__cpo4cendE
	.align		8
        /*00a0*/ 	.dword	_ZN34_INTERNAL_aab10099_4_k_cu_a72ba9614cuda3std6ranges3__45__cpo7advanceE
	.align		8
        /*00a8*/ 	.dword	_ZN34_INTERNAL_aab10099_4_k_cu_a72ba9614cuda3std6ranges3__45__cpo9iter_swapE
	.align		8
        /*00b0*/ 	.dword	_ZN34_INTERNAL_aab10099_4_k_cu_a72ba9614cuda3std6ranges3__45__cpo4nextE
	.align		8
        /*00b8*/ 	.dword	_ZN34_INTERNAL_aab10099_4_k_cu_a72ba9614cuda3std6ranges3__45__cpo4prevE
	.align		8
        /*00c0*/ 	.dword	_ZN34_INTERNAL_aab10099_4_k_cu_a72ba9614cuda3std6ranges3__45__cpo4dataE
	.align		8
        /*00c8*/ 	.dword	_ZN34_INTERNAL_aab10099_4_k_cu_a72ba9614cuda3std6ranges3__45__cpo5cdataE
	.align		8
        /*00d0*/ 	.dword	_ZN34_INTERNAL_aab10099_4_k_cu_a72ba9614cuda3std6ranges3__45__cpo4sizeE
	.align		8
        /*00d8*/ 	.dword	_ZN34_INTERNAL_aab10099_4_k_cu_a72ba9614cuda3std6ranges3__45__cpo5ssizeE
	.align		8
        /*00e0*/ 	.dword	_ZN34_INTERNAL_aab10099_4_k_cu_a72ba9614cuda3std6ranges3__45__cpo8distanceE
	.align		8
        /*00e8*/ 	.dword	_ZN34_INTERNAL_aab10099_4_k_cu_a72ba9616thrust24THRUST_300001_SM_1000_NS8cuda_cub3parE
	.align		8
        /*00f0*/ 	.dword	_ZN34_INTERNAL_aab10099_4_k_cu_a72ba9616thrust24THRUST_300001_SM_1000_NS8cuda_cub10par_nosyncE
	.align		8
        /*00f8*/ 	.dword	_ZN34_INTERNAL_aab10099_4_k_cu_a72ba9616thrust24THRUST_300001_SM_1000_NS6system6detail10sequential3seqE
	.align		8
        /*0100*/ 	.dword	_ZN34_INTERNAL_aab10099_4_k_cu_a72ba9616thrust24THRUST_300001_SM_1000_NS6system3cpp3parE
	.align		8
        /*0108*/ 	.dword	_ZN34_INTERNAL_aab10099_4_k_cu_a72ba9616thrust24THRUST_300001_SM_1000_NS12placeholders2_1E
	.align		8
        /*0110*/ 	.dword	_ZN34_INTERNAL_aab10099_4_k_cu_a72ba9616thrust24THRUST_300001_SM_1000_NS12placeholders2_2E
	.align		8
        /*0118*/ 	.dword	_ZN34_INTERNAL_aab10099_4_k_cu_a72ba9616thrust24THRUST_300001_SM_1000_NS12placeholders2_3E
	.align		8
        /*0120*/ 	.dword	_ZN34_INTERNAL_aab10099_4_k_cu_a72ba9616thrust24THRUST_300001_SM_1000_NS12placeholders2_4E
	.align		8
        /*0128*/ 	.dword	_ZN34_INTERNAL_aab10099_4_k_cu_a72ba9616thrust24THRUST_300001_SM_1000_NS12placeholders2_5E
	.align		8
        /*0130*/ 	.dword	_ZN34_INTERNAL_aab10099_4_k_cu_a72ba9616thrust24THRUST_300001_SM_1000_NS12placeholders2_6E
	.align		8
        /*0138*/ 	.dword	_ZN34_INTERNAL_aab10099_4_k_cu_a72ba9616thrust24THRUST_300001_SM_1000_NS12placeholders2_7E
	.align		8
        /*0140*/ 	.dword	_ZN34_INTERNAL_aab10099_4_k_cu_a72ba9616thrust24THRUST_300001_SM_1000_NS12placeholders2_8E
	.align		8
        /*0148*/ 	.dword	_ZN34_INTERNAL_aab10099_4_k_cu_a72ba9616thrust24THRUST_300001_SM_1000_NS12placeholders2_9E
	.align		8
        /*0150*/ 	.dword	_ZN34_INTERNAL_aab10099_4_k_cu_a72ba9616thrust24THRUST_300001_SM_1000_NS12placeholders3_10E
	.align		8
        /*0158*/ 	.dword	_ZN34_INTERNAL_aab10099_4_k_cu_a72ba9616thrust24THRUST_300001_SM_1000_NS3seqE
	.align		8
        /*0160*/ 	.dword	_ZN34_INTERNAL_aab10099_4_k_cu_a72ba9616thrust24THRUST_300001_SM_1000_NS6deviceE


//--------------------- .text._ZN3cub18CUB_300001_SM_10006detail11EmptyKernelIvEEvv --------------------------
	.section	.text._ZN3cub18CUB_300001_SM_10006detail11EmptyKernelIvEEvv,"ax",@progbits
	.align	128
        .global         _ZN3cub18CUB_300001_SM_10006detail11EmptyKernelIvEEvv
        .type           _ZN3cub18CUB_300001_SM_10006detail11EmptyKernelIvEEvv,@function
        .size           _ZN3cub18CUB_300001_SM_10006detail11EmptyKernelIvEEvv,(.L_x_106 - _ZN3cub18CUB_300001_SM_10006detail11EmptyKernelIvEEvv)
        .other          _ZN3cub18CUB_300001_SM_10006detail11EmptyKernelIvEEvv,@"STO_CUDA_ENTRY STV_DEFAULT"
_ZN3cub18CUB_300001_SM_10006detail11EmptyKernelIvEEvv:
.text._ZN3cub18CUB_300001_SM_10006detail11EmptyKernelIvEEvv:
[----:B------:R-:W-:Y:S01]  /*0000*/  LDC R1, c[0x0][0x37c] ;  /* 0x0000df00ff017b82 */ /* 0x000fe20000000800 */
[----:B------:R-:W-:Y:S05]  /*0010*/  EXIT ;  /* 0x000000000000794d */ /* 0x000fea0003800000 */
.L_x_0:
[----:B------:R-:W-:-:S00]  /*0020*/  BRA `(.L_x_0) ;  /* 0xfffffffc00fc7947 */ /* 0x000fc0000383ffff */
[----:B------:R-:W-:-:S00]  /*0030*/  NOP ;  /* 0x0000000000007918 */ /* 0x000fc00000000000 */
        /* <DEDUP_REMOVED lines=12> */
.L_x_106:


//--------------------- .text._Z15init_pair_arrayPSt4pairIfiEPfi --------------------------
	.section	.text._Z15init_pair_arrayPSt4pairIfiEPfi,"ax",@progbits
	.align	128
        .global         _Z15init_pair_arrayPSt4pairIfiEPfi
        .type           _Z15init_pair_arrayPSt4pairIfiEPfi,@function
        .size           _Z15init_pair_arrayPSt4pairIfiEPfi,(.L_x_107 - _Z15init_pair_arrayPSt4pairIfiEPfi)
        .other          _Z15init_pair_arrayPSt4pairIfiEPfi,@"STO_CUDA_ENTRY STV_DEFAULT"
_Z15init_pair_arrayPSt4pairIfiEPfi:
.text._Z15init_pair_arrayPSt4pairIfiEPfi:
[----:B------:R-:W-:Y:S01]  /*0000*/  LDC R1, c[0x0][0x37c] ;  /* 0x0000df00ff017b82 */ /* 0x000fe20000000800 */
[----:B------:R-:W0:Y:S07]  /*0010*/  S2R R0, SR_TID.X ;  /* 0x0000000000007919 */ /* 0x000e2e0000002100 */
[----:B------:R-:W0:Y:S01]  /*0020*/  S2UR UR4, SR_CTAID.X ;  /* 0x00000000000479c3 */ /* 0x000e220000002500 */
[----:B------:R-:W1:Y:S07]  /*0030*/  LDCU UR5, c[0x0][0x390] ;  /* 0x00007200ff0577ac */ /* 0x000e6e0008000800 */
[----:B------:R-:W0:Y:S02]  /*0040*/  LDC R7, c[0x0][0x360] ;  /* 0x0000d800ff077b82 */ /* 0x000e240000000800 */
[----:B0-----:R-:W-:-:S05]  /*0050*/  IMAD R7, R7, UR4, R0 ;  /* 0x0000000407077c24 */ /* 0x001fca000f8e0200 */
[----:B-1----:R-:W-:-:S13]  /*0060*/  ISETP.GE.AND P0, PT, R7, UR5, PT ;  /* 0x0000000507007c0c */ /* 0x002fda000bf06270 */
[----:B------:R-:W-:Y:S05]  /*0070*/  @P0 EXIT ;  /* 0x000000000000094d */ /* 0x000fea0003800000 */
[----:B------:R-:W0:Y:S01]  /*0080*/  LDC.64 R2, c[0x0][0x388] ;  /* 0x0000e200ff027b82 */ /* 0x000e220000000a00 */
[----:B------:R-:W1:Y:S07]  /*0090*/  LDCU.64 UR4, c[0x0][0x358] ;  /* 0x00006b00ff0477ac */ /* 0x000e6e0008000a00 */
[----:B------:R-:W2:Y:S01]  /*00a0*/  LDC.64 R4, c[0x0][0x380] ;  /* 0x0000e000ff047b82 */ /* 0x000ea20000000a00 */
[----:B0-----:R-:W-:-:S06]  /*00b0*/  IMAD.WIDE R2, R7, 0x4, R2 ;  /* 0x0000000407027825 */ /* 0x001fcc00078e0202 */
[----:B-1----:R-:W3:Y:S01]  /*00c0*/  LDG.E R3, desc[UR4][R2.64] ;  /* 0x0000000402037981 */ /* 0x002ee2000c1e1900 */
[C---:B--2---:R-:W-:Y:S01]  /*00d0*/  IMAD.WIDE R4, R7.reuse, 0x8, R4 ;  /* 0x0000000807047825 */ /* 0x044fe200078e0204 */
[----:B------:R-:W-:-:S05]  /*00e0*/  IADD3 R7, PT, PT, R7, 0x1, RZ ;  /* 0x0000000107077810 */ /* 0x000fca0007ffe0ff */
[----:B------:R-:W-:Y:S04]  /*00f0*/  STG.E desc[UR4][R4.64+0x4], R7 ;  /* 0x0000040704007986 */ /* 0x000fe8000c101904 */
[----:B---3--:R-:W-:Y:S01]  /*0100*/  STG.E desc[UR4][R4.64], R3 ;  /* 0x0000000304007986 */ /* 0x008fe2000c101904 */
[----:B------:R-:W-:Y:S05]  /*0110*/  EXIT ;  /* 0x000000000000794d */ /* 0x000fea0003800000 */
.L_x_1:
        /* <DEDUP_REMOVED lines=14> */
.L_x_107:


//--------------------- .text._Z9rank_diffPfS_i   --------------------------
	.section	.text._Z9rank_diffPfS_i,"ax",@progbits
	.align	128
        .global         _Z9rank_diffPfS_i
        .type           _Z9rank_diffPfS_i,@function
        .size           _Z9rank_diffPfS_i,(.L_x_108 - _Z9rank_diffPfS_i)
        .other          _Z9rank_diffPfS_i,@"STO_CUDA_ENTRY STV_DEFAULT"
_Z9rank_diffPfS_i:
.text._Z9rank_diffPfS_i:
        /* <DEDUP_REMOVED lines=13> */
[----:B--2---:R-:W-:-:S05]  /*00d0*/  IMAD.WIDE R2, R7, 0x4, R2 ;  /* 0x0000000407027825 */ /* 0x004fca00078e0202 */
[----:B------:R-:W3:Y:S02]  /*00e0*/  LDG.E R0, desc[UR4][R2.64] ;  /* 0x0000000402007981 */ /* 0x000ee4000c1e1900 */
[----:B---3--:R-:W-:-:S04]  /*00f0*/  FADD R0, R0, -R5 ;  /* 0x8000000500007221 */ /* 0x008fc80000000000 */
[----:B------:R-:W-:-:S05]  /*0100*/  FADD R7, |R0|, -RZ ;  /* 0x800000ff00077221 */ /* 0x000fca0000000200 */
[----:B------:R-:W-:Y:S01]  /*0110*/  STG.E desc[UR4][R2.64], R7 ;  /* 0x0000000702007986 */ /* 0x000fe2000c101904 */
[----:B------:R-:W-:Y:S05]  /*0120*/  EXIT ;  /* 0x000000000000794d */ /* 0x000fea0003800000 */
.L_x_2:
        /* <DEDUP_REMOVED lines=13> */
.L_x_108:


//--------------------- .text._Z6matmulPfS_S_i    --------------------------
	.section	.text._Z6matmulPfS_S_i,"ax",@progbits
	.align	128
        .global         _Z6matmulPfS_S_i
        .type           _Z6matmulPfS_S_i,@function
        .size           _Z6matmulPfS_S_i,(.L_x_109 - _Z6matmulPfS_S_i)
        .other          _Z6matmulPfS_S_i,@"STO_CUDA_ENTRY STV_DEFAULT"
_Z6matmulPfS_S_i:
.text._Z6matmulPfS_S_i:
        /* <DEDUP_REMOVED lines=8> */
[----:B------:R-:W-:Y:S01]  /*0080*/  UISETP.GE.AND UP0, UPT, UR11, 0x1, UPT ;  /* 0x000000010b00788c */ /* 0x000fe2000bf06270 */
[----:B------:R-:W-:Y:S01]  /*0090*/  HFMA2 R15, -RZ, RZ, 0, 0 ;  /* 0x00000000ff0f7431 */ /* 0x000fe200000001ff */
[----:B------:R-:W0:Y:S07]  /*00a0*/  LDCU.64 UR12, c[0x0][0x358] ;  /* 0x00006b00ff0c77ac */ /* 0x000e2e0008000a00 */
[----:B------:R-:W-:Y:S05]  /*00b0*/  BRA.U !UP0, `(.L_x_3) ;  /* 0x0000000908687547 */ /* 0x000fea000b800000 */
[----:B------:R-:W-:Y:S02]  /*00c0*/  UISETP.GE.U32.AND UP1, UPT, UR11, 0x10, UPT ;  /* 0x000000100b00788c */ /* 0x000fe4000bf26070 */
[----:B------:R-:W-:Y:S01]  /*00d0*/  IMAD R7, R0, UR11, RZ ;  /* 0x0000000b00077c24 */ /* 0x000fe2000f8e02ff */
[----:B------:R-:W-:Y:S01]  /*00e0*/  ULOP3.LUT UR8, UR11, 0xf, URZ, 0xc0, !UPT ;  /* 0x0000000f0b087892 */ /* 0x000fe2000f8ec0ff */
[----:B------:R-:W-:Y:S02]  /*00f0*/  MOV R15, RZ ;  /* 0x000000ff000f7202 */ /* 0x000fe40000000f00 */
[----:B------:R-:W-:Y:S01]  /*0100*/  MOV R8, RZ ;  /* 0x000000ff00087202 */ /* 0x000fe20000000f00 */
[----:B------:R-:W-:Y:S02]  /*0110*/  UISETP.NE.AND UP0, UPT, UR8, URZ, UPT ;  /* 0x000000ff0800728c */ /* 0x000fe4000bf05270 */
[----:B------:R-:W-:Y:S09]  /*0120*/  BRA.U !UP1, `(.L_x_4) ;  /* 0x0000000509187547 */ /* 0x000ff2000b800000 */
[----:B------:R-:W1:Y:S01]  /*0130*/  LDCU.64 UR6, c[0x0][0x390] ;  /* 0x00007200ff0677ac */ /* 0x000e620008000a00 */
[----:B------:R-:W-:Y:S02]  /*0140*/  MOV R15, RZ ;  /* 0x000000ff000f7202 */ /* 0x000fe40000000f00 */
[----:B------:R-:W-:Y:S01]  /*0150*/  MOV R6, R7 ;  /* 0x0000000700067202 */ /* 0x000fe20000000f00 */
[----:B------:R-:W2:Y:S01]  /*0160*/  LDCU.64 UR4, c[0x0][0x380] ;  /* 0x00007000ff0477ac */ /* 0x000ea20008000a00 */
[----:B------:R-:W-:-:S04]  /*0170*/  ULOP3.LUT UR9, UR11, 0x7ffffff0, URZ, 0xc0, !UPT ;  /* 0x7ffffff00b097892 */ /* 0x000fc8000f8ec0ff */
[----:B------:R-:W-:Y:S02]  /*0180*/  UIADD3 UR10, UPT, UPT, -UR9, URZ, URZ ;  /* 0x000000ff090a7290 */ /* 0x000fe4000fffe1ff */
[----:B------:R-:W-:Y:S01]  /*0190*/  MOV R8, UR9 ;  /* 0x0000000900087c02 */ /* 0x000fe20008000f00 */
[----:B-1----:R-:W-:-:S04]  /*01a0*/  UIADD3 UR6, UP1, UPT, UR6, 0x20, URZ ;  /* 0x0000002006067890 */ /* 0x002fc8000ff3e0ff */
[----:B------:R-:W-:Y:S02]  /*01b0*/  UIADD3.X UR7, UPT, UPT, URZ, UR7, URZ, UP1, !UPT ;  /* 0x00000007ff077290 */ /* 0x000fe40008ffe4ff */
[----:B--2---:R-:W-:Y:S01]  /*01c0*/  UIADD3 UR4, UP2, UPT, UR4, 0x20, URZ ;  /* 0x0000002004047890 */ /* 0x004fe2000ff5e0ff */
[----:B------:R-:W-:-:S03]  /*01d0*/  MOV R2, UR6 ;  /* 0x0000000600027c02 */ /* 0x000fc60008000f00 */
[----:B------:R-:W-:Y:S01]  /*01e0*/  MOV R3, UR7 ;  /* 0x0000000700037c02 */ /* 0x000fe20008000f00 */
[----:B------:R-:W-:-:S12]  /*01f0*/  UIADD3.X UR5, UPT, UPT, URZ, UR5, URZ, UP2, !UPT ;  /* 0x00000005ff057290 */ /* 0x000fd800097fe4ff */
.L_x_5:
[----:B------:R-:W-:Y:S01]  /*0200*/  MOV R4, UR4 ;  /* 0x0000000400047c02 */ /* 0x000fe20008000f00 */
[----:B0-----:R-:W2:Y:S01]  /*0210*/  LDG.E R16, desc[UR12][R2.64+-0x20] ;  /* 0xffffe00c02107981 */ /* 0x001ea2000c1e1900 */
[----:B------:R-:W-:-:S03]  /*0220*/  MOV R5, UR5 ;  /* 0x0000000500057c02 */ /* 0x000fc60008000f00 */
[----:B------:R-:W3:Y:S01]  /*0230*/  LDG.E R18, desc[UR12][R2.64+-0x1c] ;  /* 0xffffe40c02127981 */ /* 0x000ee2000c1e1900 */
[----:B------:R-:W-:-:S03]  /*0240*/  IMAD.WIDE R4, R6, 0x4, R4 ;  /* 0x0000000406047825 */ /* 0x000fc600078e0204 */
[----:B------:R-:W4:Y:S04]  /*0250*/  LDG.E R19, desc[UR12][R2.64+-0x18] ;  /* 0xffffe80c02137981 */ /* 0x000f28000c1e1900 */
[----:B------:R-:W2:Y:S04]  /*0260*/  LDG.E R17, desc[UR12][R4.64+-0x20] ;  /* 0xffffe00c04117981 */ /* 0x000ea8000c1e1900 */
[----:B------:R-:W3:Y:S04]  /*0270*/  LDG.E R25, desc[UR12][R4.64+-0x1c] ;  /* 0xffffe40c04197981 */ /* 0x000ee8000c1e1900 */
[----:B------:R-:W4:Y:S04]  /*0280*/  LDG.E R20, desc[UR12][R4.64+-0x18] ;  /* 0xffffe80c04147981 */ /* 0x000f28000c1e1900 */
[----:B------:R-:W5:Y:S04]  /*0290*/  LDG.E R22, desc[UR12][R2.64+-0x14] ;  /* 0xffffec0c02167981 */ /* 0x000f68000c1e1900 */
        /* <DEDUP_REMOVED lines=8> */
[----:B------:R-:W5:Y:S01]  /*0320*/  LDG.E R14, desc[UR12][R4.64+-0x4] ;  /* 0xfffffc0c040e7981 */ /* 0x000f62000c1e1900 */
[----:B--2---:R-:W-:-:S03]  /*0330*/  FFMA R17, R16, R17, R15 ;  /* 0x0000001110117223 */ /* 0x004fc6000000000f */
[----:B------:R-:W2:Y:S04]  /*0340*/  LDG.E R15, desc[UR12][R2.64] ;  /* 0x0000000c020f7981 */ /* 0x000ea8000c1e1900 */
[----:B------:R-:W2:Y:S01]  /*0350*/  LDG.E R16, desc[UR12][R4.64] ;  /* 0x0000000c04107981 */ /* 0x000ea2000c1e1900 */
[----:B---3--:R-:W-:-:S03]  /*0360*/  FFMA R26, R18, R25, R17 ;  /* 0x00000019121a7223 */ /* 0x008fc60000000011 */
[----:B------:R-:W3:Y:S01]  /*0370*/  LDG.E R17, desc[UR12][R2.64+0x4] ;  /* 0x0000040c02117981 */ /* 0x000ee2000c1e1900 */
[----:B----4-:R-:W-:-:S03]  /*0380*/  FFMA R25, R19, R20, R26 ;  /* 0x0000001413197223 */ /* 0x010fc6000000001a */
[----:B------:R-:W3:Y:S04]  /*0390*/  LDG.E R18, desc[UR12][R4.64+0x4] ;  /* 0x0000040c04127981 */ /* 0x000ee8000c1e1900 */
[----:B------:R-:W4:Y:S01]  /*03a0*/  LDG.E R19, desc[UR12][R2.64+0x8] ;  /* 0x0000080c02137981 */ /* 0x000f22000c1e1900 */
[----:B-----5:R-:W-:-:S03]  /*03b0*/  FFMA R26, R22, R21, R25 ;  /* 0x00000015161a7223 */ /* 0x020fc60000000019 */
[----:B------:R-:W4:Y:S04]  /*03c0*/  LDG.E R20, desc[UR12][R4.64+0x8] ;  /* 0x0000080c04147981 */ /* 0x000f28000c1e1900 */
[----:B------:R-:W5:Y:S01]  /*03d0*/  LDG.E R21, desc[UR12][R2.64+0xc] ;  /* 0x00000c0c02157981 */ /* 0x000f62000c1e1900 */
[----:B------:R-:W-:-:S03]  /*03e0*/  FFMA R26, R23, R24, R26 ;  /* 0x00000018171a7223 */ /* 0x000fc6000000001a */
[----:B------:R-:W5:Y:S04]  /*03f0*/  LDG.E R22, desc[UR12][R4.64+0xc] ;  /* 0x00000c0c04167981 */ /* 0x000f68000c1e1900 */
[----:B------:R-:W5:Y:S01]  /*0400*/  LDG.E R23, desc[UR12][R2.64+0x10] ;  /* 0x0000100c02177981 */ /* 0x000f62000c1e1900 */
[----:B------:R-:W-:-:S03]  /*0410*/  FFMA R26, R9, R10, R26 ;  /* 0x0000000a091a7223 */ /* 0x000fc6000000001a */
[----:B------:R-:W5:Y:S04]  /*0420*/  LDG.E R24, desc[UR12][R4.64+0x10] ;  /* 0x0000100c04187981 */ /* 0x000f68000c1e1900 */
[----:B------:R-:W5:Y:S01]  /*0430*/  LDG.E R9, desc[UR12][R2.64+0x14] ;  /* 0x0000140c02097981 */ /* 0x000f62000c1e1900 */
[----:B------:R-:W-:-:S03]  /*0440*/  FFMA R28, R11, R12, R26 ;  /* 0x0000000c0b1c7223 */ /* 0x000fc6000000001a */
[----:B------:R-:W5:Y:S04]  /*0450*/  LDG.E R10, desc[UR12][R4.64+0x14] ;  /* 0x0000140c040a7981 */ /* 0x000f68000c1e1900 */
[----:B------:R-:W5:Y:S04]  /*0460*/  LDG.E R12, desc[UR12][R2.64+0x18] ;  /* 0x0000180c020c7981 */ /* 0x000f68000c1e1900 */
[----:B------:R-:W5:Y:S04]  /*0470*/  LDG.E R11, desc[UR12][R4.64+0x18] ;  /* 0x0000180c040b7981 */ /* 0x000f68000c1e1900 */
[----:B------:R-:W5:Y:S04]  /*0480*/  LDG.E R26, desc[UR12][R4.64+0x1c] ;  /* 0x00001c0c041a7981 */ /* 0x000f68000c1e1900 */
[----:B------:R0:W5:Y:S01]  /*0490*/  LDG.E R25, desc[UR12][R2.64+0x1c] ;  /* 0x00001c0c02197981 */ /* 0x000162000c1e1900 */
[----:B------:R-:W-:Y:S01]  /*04a0*/  FFMA R14, R13, R14, R28 ;  /* 0x0000000e0d0e7223 */ /* 0x000fe2000000001c */
[----:B------:R-:W-:-:S04]  /*04b0*/  UIADD3 UR10, UPT, UPT, UR10, 0x10, URZ ;  /* 0x000000100a0a7890 */ /* 0x000fc8000fffe0ff */
[----:B------:R-:W-:Y:S01]  /*04c0*/  UISETP.NE.AND UP1, UPT, UR10, URZ, UPT ;  /* 0x000000ff0a00728c */ /* 0x000fe2000bf25270 */
[----:B0-----:R-:W-:Y:S02]  /*04d0*/  IADD3 R2, P0, PT, R2, 0x40, RZ ;  /* 0x0000004002027810 */ /* 0x001fe40007f1e0ff */
[----:B------:R-:W-:Y:S02]  /*04e0*/  IADD3 R6, PT, PT, R6, 0x10, RZ ;  /* 0x0000001006067810 */ /* 0x000fe40007ffe0ff */
[----:B------:R-:W-:Y:S01]  /*04f0*/  IADD3.X R3, PT, PT, RZ, R3, RZ, P0, !PT ;  /* 0x00000003ff037210 */ /* 0x000fe200007fe4ff */
[----:B--2---:R-:W-:-:S04]  /*0500*/  FFMA R14, R15, R16, R14 ;  /* 0x000000100f0e7223 */ /* 0x004fc8000000000e */
[----:B---3--:R-:W-:-:S04]  /*0510*/  FFMA R14, R17, R18, R14 ;  /* 0x00000012110e7223 */ /* 0x008fc8000000000e */
[----:B----4-:R-:W-:-:S04]  /*0520*/  FFMA R14, R19, R20, R14 ;  /* 0x00000014130e7223 */ /* 0x010fc8000000000e */
[----:B-----5:R-:W-:-:S04]  /*0530*/  FFMA R14, R21, R22, R14 ;  /* 0x00000016150e7223 */ /* 0x020fc8000000000e */
[----:B------:R-:W-:-:S04]  /*0540*/  FFMA R14, R23, R24, R14 ;  /* 0x00000018170e7223 */ /* 0x000fc8000000000e */
[----:B------:R-:W-:-:S04]  /*0550*/  FFMA R9, R9, R10, R14 ;  /* 0x0000000a09097223 */ /* 0x000fc8000000000e */
[----:B------:R-:W-:-:S04]  /*0560*/  FFMA R12, R12, R11, R9 ;  /* 0x0000000b0c0c7223 */ /* 0x000fc80000000009 */
[----:B------:R-:W-:Y:S01]  /*0570*/  FFMA R15, R25, R26, R12 ;  /* 0x0000001a190f7223 */ /* 0x000fe2000000000c */
[----:B------:R-:W-:Y:S06]  /*0580*/  BRA.U UP1, `(.L_x_5) ;  /* 0xfffffffd011c7547 */ /* 0x000fec000b83ffff */
.L_x_4:
[----:B------:R-:W-:Y:S05]  /*0590*/  BRA.U !UP0, `(.L_x_3) ;  /* 0x0000000508307547 */ /* 0x000fea000b800000 */
[----:B------:R-:W-:Y:S02]  /*05a0*/  UISETP.GE.U32.AND UP0, UPT, UR8, 0x8, UPT ;  /* 0x000000080800788c */ /* 0x000fe4000bf06070 */
[----:B------:R-:W-:-:S04]  /*05b0*/  ULOP3.LUT UR5, UR11, 0x7, URZ, 0xc0, !UPT ;  /* 0x000000070b057892 */ /* 0x000fc8000f8ec0ff */
[----:B------:R-:W-:-:S03]  /*05c0*/  UISETP.NE.AND UP1, UPT, UR5, URZ, UPT ;  /* 0x000000ff0500728c */ /* 0x000fc6000bf25270 */
[----:B------:R-:W-:Y:S08]  /*05d0*/  BRA.U !UP0, `(.L_x_6) ;  /* 0x0000000108787547 */ /* 0x000ff0000b800000 */
[----:B------:R-:W1:Y:S01]  /*05e0*/  LDC.64 R2, c[0x0][0x380] ;  /* 0x0000e000ff027b82 */ /* 0x000e620000000a00 */
[----:B------:R-:W-:-:S07]  /*05f0*/  IADD3 R9, PT, PT, R7, R8, RZ ;  /* 0x0000000807097210 */ /* 0x000fce0007ffe0ff */
[----:B------:R-:W2:Y:S01]  /*0600*/  LDC.64 R4, c[0x0][0x390] ;  /* 0x0000e400ff047b82 */ /* 0x000ea20000000a00 */
[----:B-1----:R-:W-:-:S05]  /*0610*/  IMAD.WIDE R2, R9, 0x4, R2 ;  /* 0x0000000409027825 */ /* 0x002fca00078e0202 */
[----:B0-----:R-:W3:Y:S01]  /*0620*/  LDG.E R11, desc[UR12][R2.64] ;  /* 0x0000000c020b7981 */ /* 0x001ee2000c1e1900 */
[----:B--2---:R-:W-:-:S03]  /*0630*/  IMAD.WIDE.U32 R4, R8, 0x4, R4 ;  /* 0x0000000408047825 */ /* 0x004fc600078e0004 */
[----:B------:R-:W2:Y:S04]  /*0640*/  LDG.E R12, desc[UR12][R2.64+0x4] ;  /* 0x0000040c020c7981 */ /* 0x000ea8000c1e1900 */
[----:B------:R-:W3:Y:S04]  /*0650*/  LDG.E R10, desc[UR12][R4.64] ;  /* 0x0000000c040a7981 */ /* 0x000ee8000c1e1900 */
[----:B------:R-:W2:Y:S04]  /*0660*/  LDG.E R13, desc[UR12][R4.64+0x4] ;  /* 0x0000040c040d7981 */ /* 0x000ea8000c1e1900 */
[----:B------:R-:W4:Y:S04]  /*0670*/  LDG.E R14, desc[UR12][R2.64+0x8] ;  /* 0x0000080c020e7981 */ /* 0x000f28000c1e1900 */
        /* <DEDUP_REMOVED lines=11> */
[----:B------:R-:W-:Y:S01]  /*0730*/  IADD3 R8, PT, PT, R8, 0x8, RZ ;  /* 0x0000000808087810 */ /* 0x000fe20007ffe0ff */
[----:B---3--:R-:W-:-:S04]  /*0740*/  FFMA R10, R10, R11, R15 ;  /* 0x0000000b0a0a7223 */ /* 0x008fc8000000000f */
[----:B--2---:R-:W-:-:S04]  /*0750*/  FFMA R10, R13, R12, R10 ;  /* 0x0000000c0d0a7223 */ /* 0x004fc8000000000a */
[----:B----4-:R-:W-:-:S04]  /*0760*/  FFMA R10, R17, R14, R10 ;  /* 0x0000000e110a7223 */ /* 0x010fc8000000000a */
[----:B-----5:R-:W-:-:S04]  /*0770*/  FFMA R10, R19, R16, R10 ;  /* 0x00000010130a7223 */ /* 0x020fc8000000000a */
[----:B------:R-:W-:-:S04]  /*0780*/  FFMA R10, R21, R18, R10 ;  /* 0x00000012150a7223 */ /* 0x000fc8000000000a */
[----:B------:R-:W-:-:S04]  /*0790*/  FFMA R23, R23, R20, R10 ;  /* 0x0000001417177223 */ /* 0x000fc8000000000a */
[----:B------:R-:W-:-:S04]  /*07a0*/  FFMA R6, R6, R9, R23 ;  /* 0x0000000906067223 */ /* 0x000fc80000000017 */
[----:B------:R-:W-:-:S07]  /*07b0*/  FFMA R15, R25, R22, R6 ;  /* 0x00000016190f7223 */ /* 0x000fce0000000006 */
.L_x_6:
        /* <DEDUP_REMOVED lines=17> */
[----:B------:R-:W5:Y:S01]  /*08d0*/  LDG.E R17, desc[UR12][R2.64+0xc] ;  /* 0x00000c0c02117981 */ /* 0x000f62000c1e1900 */
[----:B------:R-:W-:Y:S01]  /*08e0*/  IADD3 R8, PT, PT, R8, 0x4, RZ ;  /* 0x0000000408087810 */ /* 0x000fe20007ffe0ff */
[----:B---3--:R-:W-:-:S04]  /*08f0*/  FFMA R6, R6, R9, R15 ;  /* 0x0000000906067223 */ /* 0x008fc8000000000f */
[----:B--2---:R-:W-:-:S04]  /*0900*/  FFMA R6, R11, R10, R6 ;  /* 0x0000000a0b067223 */ /* 0x004fc80000000006 */
[----:B----4-:R-:W-:-:S04]  /*0910*/  FFMA R6, R13, R12, R6 ;  /* 0x0000000c0d067223 */ /* 0x010fc80000000006 */
[----:B-----5:R-:W-:-:S07]  /*0920*/  FFMA R15, R17, R14, R6 ;  /* 0x0000000e110f7223 */ /* 0x020fce0000000006 */
.L_x_7:
[----:B------:R-:W-:Y:S05]  /*0930*/  BRA.U !UP1, `(.L_x_3) ;  /* 0x0000000109487547 */ /* 0x000fea000b800000 */
[----:B------:R-:W1:Y:S01]  /*0940*/  LDC.64 R2, c[0x0][0x390] ;  /* 0x0000e400ff027b82 */ /* 0x000e620000000a00 */
[----:B------:R-:W-:Y:S01]  /*0950*/  IADD3 R7, PT, PT, R7, R8, RZ ;  /* 0x0000000807077210 */ /* 0x000fe20007ffe0ff */
[----:B------:R-:W-:-:S06]  /*0960*/  UIADD3 UR4, UPT, UPT, -UR4, URZ, URZ ;  /* 0x000000ff04047290 */ /* 0x000fcc000fffe1ff */
[----:B------:R-:W2:Y:S01]  /*0970*/  LDC.64 R10, c[0x0][0x380] ;  /* 0x0000e000ff0a7b82 */ /* 0x000ea20000000a00 */
[----:B-1----:R-:W-:-:S03]  /*0980*/  IMAD.WIDE.U32 R2, R8, 0x4, R2 ;  /* 0x0000000408027825 */ /* 0x002fc600078e0002 */
[----:B------:R-:W-:Y:S02]  /*0990*/  MOV R6, R2 ;  /* 0x0000000200067202 */ /* 0x000fe40000000f00 */
[----:B------:R-:W-:-:S07]  /*09a0*/  MOV R5, R3 ;  /* 0x0000000300057202 */ /* 0x000fce0000000f00 */
.L_x_8:
[----:B--2---:R-:W-:Y:S01]  /*09b0*/  IMAD.WIDE R2, R7, 0x4, R10 ;  /* 0x0000000407027825 */ /* 0x004fe200078e020a */
[----:B------:R-:W-:-:S05]  /*09c0*/  MOV R4, R6 ;  /* 0x0000000600047202 */ /* 0x000fca0000000f00 */
[----:B0-----:R-:W2:Y:S04]  /*09d0*/  LDG.E R2, desc[UR12][R2.64] ;  /* 0x0000000c02027981 */ /* 0x001ea8000c1e1900 */
[----:B------:R0:W2:Y:S01]  /*09e0*/  LDG.E R4, desc[UR12][R4.64] ;  /* 0x0000000c04047981 */ /* 0x0000a2000c1e1900 */
[----:B------:R-:W-:Y:S01]  /*09f0*/  UIADD3 UR4, UPT, UPT, UR4, 0x1, URZ ;  /* 0x0000000104047890 */ /* 0x000fe2000fffe0ff */
[----:B------:R-:W-:Y:S02]  /*0a00*/  IADD3 R6, P0, PT, R6, 0x4, RZ ;  /* 0x0000000406067810 */ /* 0x000fe40007f1e0ff */
[----:B------:R-:W-:Y:S01]  /*0a10*/  IADD3 R7, PT, PT, R7, 0x1, RZ ;  /* 0x0000000107077810 */ /* 0x000fe20007ffe0ff */
[----:B------:R-:W-:Y:S01]  /*0a20*/  UISETP.NE.AND UP0, UPT, UR4, URZ, UPT ;  /* 0x000000ff0400728c */ /* 0x000fe2000bf05270 */
[----:B0-----:R-:W-:Y:S01]  /*0a30*/  IADD3.X R5, PT, PT, RZ, R5, RZ, P0, !PT ;  /* 0x00000005ff057210 */ /* 0x001fe200007fe4ff */
[----:B--2---:R-:W-:-:S07]  /*0a40*/  FFMA R15, R4, R2, R15 ;  /* 0x00000002040f7223 */ /* 0x004fce000000000f */
[----:B------:R-:W-:Y:S05]  /*0a50*/  BRA.U UP0, `(.L_x_8) ;  /* 0xfffffffd00d47547 */ /* 0x000fea000b83ffff */
.L_x_3:
[----:B------:R-:W1:Y:S02]  /*0a60*/  LDC.64 R2, c[0x0][0x388] ;  /* 0x0000e200ff027b82 */ /* 0x000e640000000a00 */
[----:B-1----:R-:W-:-:S05]  /*0a70*/  IMAD.WIDE R2, R0, 0x4, R2 ;  /* 0x0000000400027825 */ /* 0x002fca00078e0202 */
[----:B0-----:R-:W-:Y:S01]  /*0a80*/  STG.E desc[UR12][R2.64], R15 ;  /* 0x0000000f02007986 */ /* 0x001fe2000c10190c */
[----:B------:R-:W-:Y:S05]  /*0a90*/  EXIT ;  /* 0x000000000000794d */ /* 0x000fea0003800000 */
.L_x_9:
        /* <DEDUP_REMOVED lines=14> */
.L_x_109:


//--------------------- .text._Z10store_rankPfS_i --------------------------
	.section	.text._Z10store_rankPfS_i,"ax",@progbits
	.align	128
        .global         _Z10store_rankPfS_i
        .type           _Z10store_rankPfS_i,@function
        .size           _Z10store_rankPfS_i,(.L_x_110 - _Z10store_rankPfS_i)
        .other          _Z10store_rankPfS_i,@"STO_CUDA_ENTRY STV_DEFAULT"
_Z10store_rankPfS_i:
.text._Z10store_rankPfS_i:
        /* <DEDUP_REMOVED lines=14> */
[----:B---3--:R-:W-:Y:S01]  /*00e0*/  STG.E desc[UR4][R4.64], R3 ;  /* 0x0000000304007986 */ /* 0x008fe2000c101904 */
[----:B------:R-:W-:Y:S05]  /*00f0*/  EXIT ;  /* 0x000000000000794d */ /* 0x000fea0003800000 */
.L_x_10:
        /* <DEDUP_REMOVED lines=16> */
.L_x_110:


//--------------------- .text._Z15initialize_rankPfi --------------------------
	.section	.text._Z15initialize_rankPfi,"ax",@progbits
	.align	128
        .global         _Z15initialize_rankPfi
        .type           _Z15initialize_rankPfi,@function
        .size           _Z15initialize_rankPfi,(.L_x_103 - _Z15initialize_rankPfi)
        .other          _Z15initialize_rankPfi,@"STO_CUDA_ENTRY STV_DEFAULT"
_Z15initialize_rankPfi:
.text._Z15initialize_rankPfi:
        /* <DEDUP_REMOVED lines=8> */
[----:B------:R-:W-:Y:S01]  /*0080*/  I2FP.F32.S32 R0, UR5 ;  /* 0x0000000500007c45 */ /* 0x000fe20008201400 */
[----:B------:R-:W0:Y:S04]  /*0090*/  LDCU.64 UR4, c[0x0][0x358] ;  /* 0x00006b00ff0477ac */ /* 0x000e280008000a00 */
[----:B------:R-:W-:-:S05]  /*00a0*/  VIADD R3, R0, 0x1800000 ;  /* 0x0180000000037836 */ /* 0x000fca0000000000 */
[----:B------:R-:W-:-:S04]  /*00b0*/  LOP3.LUT R3, R3, 0x7f800000, RZ, 0xc0, !PT ;  /* 0x7f80000003037812 */ /* 0x000fc800078ec0ff */
[----:B------:R-:W-:-:S13]  /*00c0*/  ISETP.GT.U32.AND P0, PT, R3, 0x1ffffff, PT ;  /* 0x01ffffff0300780c */ /* 0x000fda0003f04070 */
[----:B0-----:R-:W-:Y:S05]  /*00d0*/  @P0 BRA `(.L_x_11) ;  /* 0x0000000000100947 */ /* 0x001fea0003800000 */
[----:B------:R-:W-:-:S07]  /*00e0*/  MOV R4, 0x100 ;  /* 0x0000010000047802 */ /* 0x000fce0000000f00 */
[----:B------:R-:W-:Y:S05]  /*00f0*/  CALL.REL.NOINC `($__internal_0_$__cuda_sm20_rcp_rn_f32_slowpath) ;  /* 0x0000000000287944 */ /* 0x000fea0003c00000 */
[----:B------:R-:W-:Y:S01]  /*0100*/  IMAD.MOV.U32 R7, RZ, RZ, R3 ;  /* 0x000000ffff077224 */ /* 0x000fe200078e0003 */
[----:B------:R-:W-:Y:S06]  /*0110*/  BRA `(.L_x_12) ;  /* 0x0000000000107947 */ /* 0x000fec0003800000 */
.L_x_11:
[----:B------:R-:W0:Y:S02]  /*0120*/  MUFU.RCP R7, R0 ;  /* 0x0000000000077308 */ /* 0x000e240000001000 */
[----:B0-----:R-:W-:-:S04]  /*0130*/  FFMA R3, R0, R7, -1 ;  /* 0xbf80000000037423 */ /* 0x001fc80000000007 */
[----:B------:R-:W-:-:S04]  /*0140*/  FADD.FTZ R4, -R3, -RZ ;  /* 0x800000ff03047221 */ /* 0x000fc80000010100 */
[----:B------:R-:W-:-:S07]  /*0150*/  FFMA R7, R7, R4, R7 ;  /* 0x0000000407077223 */ /* 0x000fce0000000007 */
.L_x_12:
[----:B------:R-:W0:Y:S02]  /*0160*/  LDC.64 R4, c[0x0][0x380] ;  /* 0x0000e000ff047b82 */ /* 0x000e240000000a00 */
[----:B0-----:R-:W-:-:S05]  /*0170*/  IMAD.WIDE R2, R2, 0x4, R4 ;  /* 0x0000000402027825 */ /* 0x001fca00078e0204 */
[----:B------:R-:W-:Y:S01]  /*0180*/  STG.E desc[UR4][R2.64], R7 ;  /* 0x0000000702007986 */ /* 0x000fe2000c101904 */
[----:B------:R-:W-:Y:S05]  /*0190*/  EXIT ;  /* 0x000000000000794d */ /* 0x000fea0003800000 */
        .weak           $__internal_0_$__cuda_sm20_rcp_rn_f32_slowpath
        .type           $__internal_0_$__cuda_sm20_rcp_rn_f32_slowpath,@function
        .size           $__internal_0_$__cuda_sm20_rcp_rn_f32_slowpath,(.L_x_103 - $__internal_0_$__cuda_sm20_rcp_rn_f32_slowpath)
$__internal_0_$__cuda_sm20_rcp_rn_f32_slowpath:
[----:B------:R-:W-:-:S05]  /*01a0*/  IMAD.SHL.U32 R3, R0, 0x2, RZ ;  /* 0x0000000200037824 */ /* 0x000fca00078e00ff */
[----:B------:R-:W-:-:S04]  /*01b0*/  SHF.R.U32.HI R3, RZ, 0x18, R3 ;  /* 0x00000018ff037819 */ /* 0x000fc80000011603 */
[----:B------:R-:W-:-:S13]  /*01c0*/  ISETP.NE.U32.AND P0, PT, R3, RZ, PT ;  /* 0x000000ff0300720c */ /* 0x000fda0003f05070 */
[----:B------:R-:W-:Y:S05]  /*01d0*/  @P0 BRA `(.L_x_13) ;  /* 0x00000000002c0947 */ /* 0x000fea0003800000 */
[----:B------:R-:W-:-:S05]  /*01e0*/  IMAD.SHL.U32 R3, R0, 0x2, RZ ;  /* 0x0000000200037824 */ /* 0x000fca00078e00ff */
[----:B------:R-:W-:-:S13]  /*01f0*/  ISETP.NE.AND P0, PT, R3, RZ, PT ;  /* 0x000000ff0300720c */ /* 0x000fda0003f05270 */
[----:B------:R2:W3:Y:S01]  /*0200*/  @!P0 MUFU.RCP R3, R0 ;  /* 0x0000000000038308 */ /* 0x0004e20000001000 */
[----:B------:R-:W-:Y:S05]  /*0210*/  @!P0 BRA `(.L_x_14) ;  /* 0x0000000000a48947 */ /* 0x000fea0003800000 */
[----:B------:R-:W-:-:S04]  /*0220*/  FFMA R5, R0, 1.84467440737095516160e+19, RZ ;  /* 0x5f80000000057823 */ /* 0x000fc800000000ff */
[----:B--2---:R-:W3:Y:S02]  /*0230*/  MUFU.RCP R0, R5 ;  /* 0x0000000500007308 */ /* 0x004ee40000001000 */
[----:B---3--:R-:W-:-:S04]  /*0240*/  FFMA R3, R5, R0, -1 ;  /* 0xbf80000005037423 */ /* 0x008fc80000000000 */
[----:B------:R-:W-:-:S04]  /*0250*/  FADD.FTZ R3, -R3, -RZ ;  /* 0x800000ff03037221 */ /* 0x000fc80000010100 */
[----:B------:R-:W-:-:S04]  /*0260*/  FFMA R0, R0, R3, R0 ;  /* 0x0000000300007223 */ /* 0x000fc80000000000 */
[----:B------:R-:W-:Y:S01]  /*0270*/  FFMA R3, R0, 1.84467440737095516160e+19, RZ ;  /* 0x5f80000000037823 */ /* 0x000fe200000000ff */
[----:B------:R-:W-:Y:S06]  /*0280*/  BRA `(.L_x_14) ;  /* 0x0000000000887947 */ /* 0x000fec0003800000 */
.L_x_13:
[----:B------:R-:W-:-:S05]  /*0290*/  VIADD R5, R3, 0xffffff03 ;  /* 0xffffff0303057836 */ /* 0x000fca0000000000 */
[----:B------:R-:W-:-:S13]  /*02a0*/  ISETP.GT.U32.AND P0, PT, R5, 0x1, PT ;  /* 0x000000010500780c */ /* 0x000fda0003f04070 */
[----:B------:R-:W-:Y:S05]  /*02b0*/  @P0 BRA `(.L_x_15) ;  /* 0x0000000000780947 */ /* 0x000fea0003800000 */
[----:B------:R-:W-:Y:S01]  /*02c0*/  LOP3.LUT R6, R0, 0x7fffff, RZ, 0xc0, !PT ;  /* 0x007fffff00067812 */ /* 0x000fe200078ec0ff */
[----:B------:R-:W-:Y:S02]  /*02d0*/  IMAD.MOV.U32 R10, RZ, RZ, 0x3 ;  /* 0x00000003ff0a7424 */ /* 0x000fe400078e00ff */
[----:B------:R-:W-:Y:S01]  /*02e0*/  VIADD R3, R3, 0xffffff04 ;  /* 0xffffff0403037836 */ /* 0x000fe20000000000 */
[----:B------:R-:W-:Y:S02]  /*02f0*/  LOP3.LUT R6, R6, 0x3f800000, RZ, 0xfc, !PT ;  /* 0x3f80000006067812 */ /* 0x000fe400078efcff */
[----:B------:R-:W-:Y:S02]  /*0300*/  SHF.L.U32 R11, R10, R5, RZ ;  /* 0x000000050a0b7219 */ /* 0x000fe400000006ff */
[----:B------:R-:W0:Y:S02]  /*0310*/  MUFU.RCP R7, R6 ;  /* 0x0000000600077308 */ /* 0x000e240000001000 */
[----:B0-----:R-:W-:-:S04]  /*0320*/  FFMA R8, R6, R7, -1 ;  /* 0xbf80000006087423 */ /* 0x001fc80000000007 */
[----:B------:R-:W-:-:S04]  /*0330*/  FADD.FTZ R8, -R8, -RZ ;  /* 0x800000ff08087221 */ /* 0x000fc80000010100 */
[CCC-:B------:R-:W-:Y:S01]  /*0340*/  FFMA.RM R9, R7.reuse, R8.reuse, R7.reuse ;  /* 0x0000000807097223 */ /* 0x1c0fe20000004007 */
[----:B------:R-:W-:-:S04]  /*0350*/  FFMA.RP R8, R7, R8, R7 ;  /* 0x0000000807087223 */ /* 0x000fc80000008007 */
[C---:B------:R-:W-:Y:S02]  /*0360*/  LOP3.LUT R7, R9.reuse, 0x7fffff, RZ, 0xc0, !PT ;  /* 0x007fffff09077812 */ /* 0x040fe400078ec0ff */
[----:B------:R-:W-:Y:S02]  /*0370*/  FSETP.NEU.FTZ.AND P0, PT, R9, R8, PT ;  /* 0x000000080900720b */ /* 0x000fe40003f1d000 */
[----:B------:R-:W-:Y:S02]  /*0380*/  LOP3.LUT R8, R7, 0x800000, RZ, 0xfc, !PT ;  /* 0x0080000007087812 */ /* 0x000fe400078efcff */
[----:B------:R-:W-:Y:S02]  /*0390*/  SEL R7, RZ, 0xffffffff, !P0 ;  /* 0xffffffffff077807 */ /* 0x000fe40004000000 */
[----:B------:R-:W-:Y:S02]  /*03a0*/  LOP3.LUT R6, R11, R8, RZ, 0xc0, !PT ;  /* 0x000000080b067212 */ /* 0x000fe400078ec0ff */
[----:B------:R-:W-:Y:S01]  /*03b0*/  SHF.R.U32.HI R3, RZ, R3, R8 ;  /* 0x00000003ff037219 */ /* 0x000fe20000011608 */
[----:B------:R-:W-:Y:S01]  /*03c0*/  IMAD.MOV R7, RZ, RZ, -R7 ;  /* 0x000000ffff077224 */ /* 0x000fe200078e0a07 */
[----:B------:R-:W-:-:S04]  /*03d0*/  SHF.R.U32.HI R6, RZ, R5, R6 ;  /* 0x00000005ff067219 */ /* 0x000fc80000011606 */
[----:B------:R-:W-:Y:S02]  /*03e0*/  LOP3.LUT P1, RZ, R7, R5, R8, 0xf8, !PT ;  /* 0x0000000507ff7212 */ /* 0x000fe4000782f808 */
[C---:B------:R-:W-:Y:S02]  /*03f0*/  LOP3.LUT P0, RZ, R6.reuse, 0x1, RZ, 0xc0, !PT ;  /* 0x0000000106ff7812 */ /* 0x040fe4000780c0ff */
[----:B------:R-:W-:-:S04]  /*0400*/  LOP3.LUT P2, RZ, R6, 0x2, RZ, 0xc0, !PT ;  /* 0x0000000206ff7812 */ /* 0x000fc8000784c0ff */
[----:B------:R-:W-:Y:S02]  /*0410*/  PLOP3.LUT P0, PT, P0, P1, P2, 0xe0, 0x0 ;  /* 0x000000000000781c */ /* 0x000fe40000703c20 */
[----:B------:R-:W-:Y:S02]  /*0420*/  LOP3.LUT P1, RZ, R0, 0x7fffff, RZ, 0xc0, !PT ;  /* 0x007fffff00ff7812 */ /* 0x000fe4000782c0ff */
[----:B------:R-:W-:-:S05]  /*0430*/  SEL R5, RZ, 0x1, !P0 ;  /* 0x00000001ff057807 */ /* 0x000fca0004000000 */
[----:B------:R-:W-:-:S05]  /*0440*/  IMAD.MOV R5, RZ, RZ, -R5 ;  /* 0x000000ffff057224 */ /* 0x000fca00078e0a05 */
[----:B------:R-:W-:-:S13]  /*0450*/  ISETP.GE.AND P0, PT, R5, RZ, PT ;  /* 0x000000ff0500720c */ /* 0x000fda0003f06270 */
[----:B------:R-:W-:-:S04]  /*0460*/  @!P0 VIADD R3, R3, 0x1 ;  /* 0x0000000103038836 */ /* 0x000fc80000000000 */
[----:B------:R-:W-:-:S05]  /*0470*/  @!P1 IMAD.SHL.U32 R3, R3, 0x2, RZ ;  /* 0x0000000203039824 */ /* 0x000fca00078e00ff */
[----:B------:R-:W-:Y:S01]  /*0480*/  LOP3.LUT R3, R3, 0x80000000, R0, 0xf8, !PT ;  /* 0x8000000003037812 */ /* 0x000fe200078ef800 */
[----:B------:R-:W-:Y:S06]  /*0490*/  BRA `(.L_x_14) ;  /* 0x0000000000047947 */ /* 0x000fec0003800000 */
.L_x_15:
[----:B------:R0:W1:Y:S02]  /*04a0*/  MUFU.RCP R3, R0 ;  /* 0x0000000000037308 */ /* 0x0000640000001000 */
.L_x_14:
[----:B------:R-:W-:-:S04]  /*04b0*/  IMAD.MOV.U32 R5, RZ, RZ, 0x0 ;  /* 0x00000000ff057424 */ /* 0x000fc800078e00ff */
[----:B0123--:R-:W-:Y:S05]  /*04c0*/  RET.REL.NODEC R4 `(_Z15initialize_rankPfi) ;  /* 0xfffffff804cc7950 */ /* 0x00ffea0003c3ffff */
.L_x_16:
        /* <DEDUP_REMOVED lines=11> */
.L_x_103:


//--------------------- .text._Z17manage_adj_matrixPfi --------------------------
	.section	.text._Z17manage_adj_matrixPfi,"ax",@progbits
	.align	128
        .global         _Z17manage_adj_matrixPfi
        .type           _Z17manage_adj_matrixPfi,@function
        .size           _Z17manage_adj_matrixPfi,(.L_x_105 - _Z17manage_adj_matrixPfi)
        .other          _Z17manage_adj_matrixPfi,@"STO_CUDA_ENTRY STV_DEFAULT"
_Z17manage_adj_matrixPfi:
.text._Z17manage_adj_matrixPfi:
[----:B------:R-:W-:Y:S01]  /*0000*/  LDC R1, c[0x0][0x37c] ;  /* 0x0000df00ff017b82 */ /* 0x000fe20000000800 */
[----:B------:R-:W0:Y:S07]  /*0010*/  S2R R9, SR_TID.X ;  /* 0x0000000000097919 */ /* 0x000e2e0000002100 */
[----:B------:R-:W1:Y:S01]  /*0020*/  S2UR UR4, SR_CTAID.X ;  /* 0x00000000000479c3 */ /* 0x000e620000002500 */
[----:B------:R-:W1:Y:S01]  /*0030*/  LDCU UR5, c[0x0][0x360] ;  /* 0x00006c00ff0577ac */ /* 0x000e620008000800 */
[----:B------:R-:W2:Y:S02]  /*0040*/  LDCU UR6, c[0x0][0x388] ;  /* 0x00007100ff0677ac */ /* 0x000ea40008000800 */
[----:B--2---:R-:W-:Y:S01]  /*0050*/  MOV R5, UR6 ;  /* 0x0000000600057c02 */ /* 0x004fe20008000f00 */
[----:B-1----:R-:W-:-:S06]  /*0060*/  UIMAD UR4, UR4, UR5, URZ ;  /* 0x00000005040472a4 */ /* 0x002fcc000f8e02ff */
[----:B0-----:R-:W-:-:S04]  /*0070*/  IADD3 R4, PT, PT, R9, UR4, RZ ;  /* 0x0000000409047c10 */ /* 0x001fc8000fffe0ff */
[----:B------:R-:W-:-:S13]  /*0080*/  ISETP.GE.AND P0, PT, R4, R5, PT ;  /* 0x000000050400720c */ /* 0x000fda0003f06270 */
[----:B------:R-:W-:Y:S05]  /*0090*/  @P0 EXIT ;  /* 0x000000000000094d */ /* 0x000fea0003800000 */
[----:B------:R-:W-:Y:S01]  /*00a0*/  ISETP.GE.AND P0, PT, R5, 0x1, PT ;  /* 0x000000010500780c */ /* 0x000fe20003f06270 */
[----:B------:R-:W0:Y:S01]  /*00b0*/  LDCU.64 UR6, c[0x0][0x358] ;  /* 0x00006b00ff0677ac */ /* 0x000e220008000a00 */
[----:B------:R-:W-:-:S11]  /*00c0*/  HFMA2 R3, -RZ, RZ, 0, 0 ;  /* 0x00000000ff037431 */ /* 0x000fd600000001ff */
[----:B------:R-:W-:Y:S05]  /*00d0*/  @!P0 BRA `(.L_x_17) ;  /* 0x0000000800008947 */ /* 0x000fea0003800000 */
[C---:B------:R-:W-:Y:S02]  /*00e0*/  IADD3 R0, PT, PT, R5.reuse, -0x1, RZ ;  /* 0xffffffff05007810 */ /* 0x040fe40007ffe0ff */
[----:B------:R-:W-:Y:S02]  /*00f0*/  LOP3.LUT R2, R5, 0xf, RZ, 0xc0, !PT ;  /* 0x0000000f05027812 */ /* 0x000fe400078ec0ff */
[----:B------:R-:W-:Y:S02]  /*0100*/  ISETP.GE.U32.AND P0, PT, R0, 0xf, PT ;  /* 0x0000000f0000780c */ /* 0x000fe40003f06070 */
[----:B------:R-:W-:Y:S02]  /*0110*/  ISETP.NE.AND P1, PT, R2, RZ, PT ;  /* 0x000000ff0200720c */ /* 0x000fe40003f25270 */
[----:B------:R-:W-:Y:S02]  /*0120*/  MOV R3, RZ ;  /* 0x000000ff00037202 */ /* 0x000fe40000000f00 */
[----:B------:R-:W-:-:S07]  /*0130*/  MOV R6, RZ ;  /* 0x000000ff00067202 */ /* 0x000fce0000000f00 */
[----:B------:R-:W-:Y:S05]  /*0140*/  @!P0 BRA `(.L_x_18) ;  /* 0x0000000000e88947 */ /* 0x000fea0003800000 */
[----:B------:R-:W-:Y:S02]  /*0150*/  LOP3.LUT R6, R5, 0x7ffffff0, RZ, 0xc0, !PT ;  /* 0x7ffffff005067812 */ /* 0x000fe400078ec0ff */
[----:B------:R-:W-:Y:S02]  /*0160*/  MOV R3, RZ ;  /* 0x000000ff00037202 */ /* 0x000fe40000000f00 */
[----:B------:R-:W-:Y:S02]  /*0170*/  MOV R8, R4 ;  /* 0x0000000400087202 */ /* 0x000fe40000000f00 */
[----:B------:R-:W-:-:S07]  /*0180*/  IADD3 R7, PT, PT, -R6, RZ, RZ ;  /* 0x000000ff06077210 */ /* 0x000fce0007ffe1ff */
.L_x_19:
[----:B------:R-:W1:Y:S08]  /*0190*/  LDC.64 R14, c[0x0][0x380] ;  /* 0x0000e000ff0e7b82 */ /* 0x000e700000000a00 */
[----:B------:R-:W2:Y:S01]  /*01a0*/  LDC R5, c[0x0][0x388] ;  /* 0x0000e200ff057b82 */ /* 0x000ea20000000800 */
[----:B-1----:R-:W-:-:S05]  /*01b0*/  IMAD.WIDE R14, R8, 0x4, R14 ;  /* 0x00000004080e7825 */ /* 0x002fca00078e020e */
[----:B0-----:R-:W3:Y:S01]  /*01c0*/  LDG.E R0, desc[UR6][R14.64] ;  /* 0x000000060e007981 */ /* 0x001ee2000c1e1900 */
[----:B--2---:R-:W-:-:S04]  /*01d0*/  IMAD.WIDE.U32 R28, R5, 0x4, R14 ;  /* 0x00000004051c7825 */ /* 0x004fc800078e000e */
[C---:B------:R-:W-:Y:S02]  /*01e0*/  IMAD.WIDE.U32 R12, R5.reuse, 0x4, R28 ;  /* 0x00000004050c7825 */ /* 0x040fe400078e001c */
[----:B------:R-:W2:Y:S02]  /*01f0*/  LDG.E R28, desc[UR6][R28.64] ;  /* 0x000000061c1c7981 */ /* 0x000ea4000c1e1900 */
[C---:B------:R-:W-:Y:S02]  /*0200*/  IMAD.WIDE.U32 R20, R5.reuse, 0x4, R12 ;  /* 0x0000000405147825 */ /* 0x040fe400078e000c */
[----:B------:R0:W4:Y:S04]  /*0210*/  LDG.E R27, desc[UR6][R12.64] ;  /* 0x000000060c1b7981 */ /* 0x000128000c1e1900 */
[----:B------:R-:W5:Y:S01]  /*0220*/  LDG.E R26, desc[UR6][R20.64] ;  /* 0x00000006141a7981 */ /* 0x000f62000c1e1900 */
[----:B------:R-:W-:-:S05]  /*0230*/  IMAD.WIDE.U32 R24, R5, 0x4, R20 ;  /* 0x0000000405187825 */ /* 0x000fca00078e0014 */
[----:B------:R-:W5:Y:S01]  /*0240*/  LDG.E R23, desc[UR6][R24.64] ;  /* 0x0000000618177981 */ /* 0x000f62000c1e1900 */
[----:B------:R-:W-:-:S05]  /*0250*/  IMAD.WIDE.U32 R16, R5, 0x4, R24 ;  /* 0x0000000405107825 */ /* 0x000fca00078e0018 */
[----:B------:R1:W5:Y:S01]  /*0260*/  LDG.E R22, desc[UR6][R16.64] ;  /* 0x0000000610167981 */ /* 0x000362000c1e1900 */
[----:B------:R-:W-:-:S04]  /*0270*/  IMAD.WIDE.U32 R10, R5, 0x4, R16 ;  /* 0x00000004050a7825 */ /* 0x000fc800078e0010 */
[C---:B------:R-:W-:Y:S02]  /*0280*/  IMAD.WIDE.U32 R18, R5.reuse, 0x4, R10 ;  /* 0x0000000405127825 */ /* 0x040fe400078e000a */
[----:B------:R-:W5:Y:S02]  /*0290*/  LDG.E R11, desc[UR6][R10.64] ;  /* 0x000000060a0b7981 */ /* 0x000f64000c1e1900 */
[----:B0-----:R-:W-:-:S05]  /*02a0*/  IMAD.WIDE.U32 R12, R5, 0x4, R18 ;  /* 0x00000004050c7825 */ /* 0x001fca00078e0012 */
[----:B------:R-:W5:Y:S01]  /*02b0*/  LDG.E R29, desc[UR6][R12.64] ;  /* 0x000000060c1d7981 */ /* 0x000f62000c1e1900 */
[----:B------:R-:W-:-:S03]  /*02c0*/  IMAD.WIDE.U32 R14, R5, 0x4, R12 ;  /* 0x00000004050e7825 */ /* 0x000fc600078e000c */
[----:B------:R0:W5:Y:S01]  /*02d0*/  LDG.E R10, desc[UR6][R18.64] ;  /* 0x00000006120a7981 */ /* 0x000162000c1e1900 */
[----:B-1----:R-:W-:-:S03]  /*02e0*/  IMAD.WIDE.U32 R16, R5, 0x4, R14 ;  /* 0x0000000405107825 */ /* 0x002fc600078e000e */
[----:B------:R-:W5:Y:S01]  /*02f0*/  LDG.E R14, desc[UR6][R14.64] ;  /* 0x000000060e0e7981 */ /* 0x000f62000c1e1900 */
[----:B0-----:R-:W-:-:S03]  /*0300*/  IMAD.WIDE.U32 R18, R5, 0x4, R16 ;  /* 0x0000000405127825 */ /* 0x001fc600078e0010 */
[----:B------:R0:W5:Y:S01]  /*0310*/  LDG.E R15, desc[UR6][R16.64] ;  /* 0x00000006100f7981 */ /* 0x000162000c1e1900 */
[----:B------:R-:W-:-:S03]  /*0320*/  IMAD.WIDE.U32 R20, R5, 0x4, R18 ;  /* 0x0000000405147825 */ /* 0x000fc600078e0012 */
[----:B------:R-:W5:Y:S01]  /*0330*/  LDG.E R18, desc[UR6][R18.64] ;  /* 0x0000000612127981 */ /* 0x000f62000c1e1900 */
[----:B------:R-:W-:-:S03]  /*0340*/  IMAD.WIDE.U32 R24, R5, 0x4, R20 ;  /* 0x0000000405187825 */ /* 0x000fc600078e0014 */
[----:B------:R-:W5:Y:S01]  /*0350*/  LDG.E R20, desc[UR6][R20.64] ;  /* 0x0000000614147981 */ /* 0x000f62000c1e1900 */
[----:B------:R-:W-:-:S03]  /*0360*/  IMAD.WIDE.U32 R12, R5, 0x4, R24 ;  /* 0x00000004050c7825 */ /* 0x000fc600078e0018 */
[----:B------:R-:W5:Y:S01]  /*0370*/  LDG.E R24, desc[UR6][R24.64] ;  /* 0x0000000618187981 */ /* 0x000f62000c1e1900 */
[----:B0-----:R-:W-:-:S03]  /*0380*/  IMAD.WIDE.U32 R16, R5, 0x4, R12 ;  /* 0x0000000405107825 */ /* 0x001fc600078e000c */
[----:B------:R-:W5:Y:S04]  /*0390*/  LDG.E R19, desc[UR6][R12.64] ;  /* 0x000000060c137981 */ /* 0x000f68000c1e1900 */
[----:B------:R-:W5:Y:S01]  /*03a0*/  LDG.E R16, desc[UR6][R16.64] ;  /* 0x0000000610107981 */ /* 0x000f62000c1e1900 */
[----:B------:R-:W-:-:S04]  /*03b0*/  IADD3 R7, PT, PT, R7, 0x10, RZ ;  /* 0x0000001007077810 */ /* 0x000fc80007ffe0ff */
[----:B------:R-:W-:Y:S02]  /*03c0*/  ISETP.NE.AND P0, PT, R7, RZ, PT ;  /* 0x000000ff0700720c */ /* 0x000fe40003f05270 */
[----:B------:R-:W-:Y:S01]  /*03d0*/  LEA R8, R5, R8, 0x4 ;  /* 0x0000000805087211 */ /* 0x000fe200078e20ff */
[----:B---3--:R-:W-:-:S04]  /*03e0*/  FADD R3, R0, R3 ;  /* 0x0000000300037221 */ /* 0x008fc80000000000 */
[----:B--2---:R-:W-:-:S04]  /*03f0*/  FADD R28, R3, R28 ;  /* 0x0000001c031c7221 */ /* 0x004fc80000000000 */
[----:B----4-:R-:W-:-:S04]  /*0400*/  FADD R27, R28, R27 ;  /* 0x0000001b1c1b7221 */ /* 0x010fc80000000000 */
[----:B-----5:R-:W-:-:S04]  /*0410*/  FADD R26, R27, R26 ;  /* 0x0000001a1b1a7221 */ /* 0x020fc80000000000 */
[----:B------:R-:W-:-:S04]  /*0420*/  FADD R23, R26, R23 ;  /* 0x000000171a177221 */ /* 0x000fc80000000000 */
        /* <DEDUP_REMOVED lines=10> */
[----:B------:R-:W-:Y:S01]  /*04d0*/  FADD R3, R19, R16 ;  /* 0x0000001013037221 */ /* 0x000fe20000000000 */
[----:B------:R-:W-:Y:S06]  /*04e0*/  @P0 BRA `(.L_x_19) ;  /* 0xfffffffc00280947 */ /* 0x000fec000383ffff */
.L_x_18:
[----:B------:R-:W-:Y:S05]  /*04f0*/  @!P1 BRA `(.L_x_17) ;  /* 0x0000000000f89947 */ /* 0x000fea0003800000 */
[----:B------:R-:W-:Y:S02]  /*0500*/  ISETP.GE.U32.AND P0, PT, R2, 0x8, PT ;  /* 0x000000080200780c */ /* 0x000fe40003f06070 */
[----:B------:R-:W-:-:S04]  /*0510*/  LOP3.LUT R0, R5, 0x7, RZ, 0xc0, !PT ;  /* 0x0000000705007812 */ /* 0x000fc800078ec0ff */
[----:B------:R-:W-:-:S07]  /*0520*/  ISETP.NE.AND P1, PT, R0, RZ, PT ;  /* 0x000000ff0000720c */ /* 0x000fce0003f25270 */
[----:B------:R-:W-:Y:S06]  /*0530*/  @!P0 BRA `(.L_x_20) ;  /* 0x00000000006c8947 */ /* 0x000fec0003800000 */
[----:B------:R-:W1:Y:S01]  /*0540*/  LDC.64 R18, c[0x0][0x380] ;  /* 0x0000e000ff127b82 */ /* 0x000e620000000a00 */
[----:B------:R-:W-:-:S04]  /*0550*/  IMAD R7, R6, R5, R4 ;  /* 0x0000000506077224 */ /* 0x000fc800078e0204 */
[----:B-1----:R-:W-:-:S04]  /*0560*/  IMAD.WIDE R18, R7, 0x4, R18 ;  /* 0x0000000407127825 */ /* 0x002fc800078e0212 */
[C---:B------:R-:W-:Y:S02]  /*0570*/  IMAD.WIDE.U32 R20, R5.reuse, 0x4, R18 ;  /* 0x0000000405147825 */ /* 0x040fe400078e0012 */
[----:B0-----:R-:W2:Y:S02]  /*0580*/  LDG.E R18, desc[UR6][R18.64] ;  /* 0x0000000612127981 */ /* 0x001ea4000c1e1900 */
[C---:B------:R-:W-:Y:S02]  /*0590*/  IMAD.WIDE.U32 R22, R5.reuse, 0x4, R20 ;  /* 0x0000000405167825 */ /* 0x040fe400078e0014 */
[----:B------:R-:W3:Y:S02]  /*05a0*/  LDG.E R21, desc[UR6][R20.64] ;  /* 0x0000000614157981 */ /* 0x000ee4000c1e1900 */
[C---:B------:R-:W-:Y:S02]  /*05b0*/  IMAD.WIDE.U32 R10, R5.reuse, 0x4, R22 ;  /* 0x00000004050a7825 */ /* 0x040fe400078e0016 */
[----:B------:R-:W4:Y:S02]  /*05c0*/  LDG.E R23, desc[UR6][R22.64] ;  /* 0x0000000616177981 */ /* 0x000f24000c1e1900 */
[----:B------:R-:W-:-:S02]  /*05d0*/  IMAD.WIDE.U32 R24, R5, 0x4, R10 ;  /* 0x0000000405187825 */ /* 0x000fc400078e000a */
[----:B------:R-:W5:Y:S02]  /*05e0*/  LDG.E R11, desc[UR6][R10.64] ;  /* 0x000000060a0b7981 */ /* 0x000f64000c1e1900 */
[C---:B------:R-:W-:Y:S02]  /*05f0*/  IMAD.WIDE.U32 R12, R5.reuse, 0x4, R24 ;  /* 0x00000004050c7825 */ /* 0x040fe400078e0018 */
[----:B------:R-:W5:Y:S02]  /*0600*/  LDG.E R25, desc[UR6][R24.64] ;  /* 0x0000000618197981 */ /* 0x000f64000c1e1900 */
[C---:B------:R-:W-:Y:S02]  /*0610*/  IMAD.WIDE.U32 R14, R5.reuse, 0x4, R12 ;  /* 0x00000004050e7825 */ /* 0x040fe400078e000c */
[----:B------:R-:W5:Y:S02]  /*0620*/  LDG.E R13, desc[UR6][R12.64] ;  /* 0x000000060c0d7981 */ /* 0x000f64000c1e1900 */
[----:B------:R-:W-:-:S02]  /*0630*/  IMAD.WIDE.U32 R16, R5, 0x4, R14 ;  /* 0x0000000405107825 */ /* 0x000fc400078e000e */
[----:B------:R-:W5:Y:S04]  /*0640*/  LDG.E R15, desc[UR6][R14.64] ;  /* 0x000000060e0f7981 */ /* 0x000f68000c1e1900 */
[----:B------:R-:W5:Y:S01]  /*0650*/  LDG.E R17, desc[UR6][R16.64] ;  /* 0x0000000610117981 */ /* 0x000f62000c1e1900 */
[----:B------:R-:W-:Y:S01]  /*0660*/  IADD3 R6, PT, PT, R6, 0x8, RZ ;  /* 0x0000000806067810 */ /* 0x000fe20007ffe0ff */
[----:B--2---:R-:W-:-:S04]  /*0670*/  FADD R18, R3, R18 ;  /* 0x0000001203127221 */ /* 0x004fc80000000000 */
[----:B---3--:R-:W-:-:S04]  /*0680*/  FADD R18, R18, R21 ;  /* 0x0000001512127221 */ /* 0x008fc80000000000 */
[----:B----4-:R-:W-:-:S04]  /*0690*/  FADD R18, R18, R23 ;  /* 0x0000001712127221 */ /* 0x010fc80000000000 */
[----:B-----5:R-:W-:-:S04]  /*06a0*/  FADD R18, R18, R11 ;  /* 0x0000000b12127221 */ /* 0x020fc80000000000 */
[----:B------:R-:W-:-:S04]  /*06b0*/  FADD R18, R18, R25 ;  /* 0x0000001912127221 */ /* 0x000fc80000000000 */
[----:B------:R-:W-:-:S04]  /*06c0*/  FADD R18, R18, R13 ;  /* 0x0000000d12127221 */ /* 0x000fc80000000000 */
[----:B------:R-:W-:-:S04]  /*06d0*/  FADD R18, R18, R15 ;  /* 0x0000000f12127221 */ /* 0x000fc80000000000 */
[----:B------:R-:W-:-:S07]  /*06e0*/  FADD R3, R18, R17 ;  /* 0x0000001112037221 */ /* 0x000fce0000000000 */
.L_x_20:
        /* <DEDUP_REMOVED lines=12> */
[----:B------:R-:W-:Y:S02]  /*07b0*/  IMAD.WIDE.U32 R16, R5, 0x4, R14 ;  /* 0x0000000405107825 */ /* 0x000fe400078e000e */
[----:B------:R-:W4:Y:S04]  /*07c0*/  LDG.E R14, desc[UR6][R14.64] ;  /* 0x000000060e0e7981 */ /* 0x000f28000c1e1900 */
[----:B------:R-:W5:Y:S01]  /*07d0*/  LDG.E R16, desc[UR6][R16.64] ;  /* 0x0000000610107981 */ /* 0x000f62000c1e1900 */
[----:B------:R-:W-:Y:S01]  /*07e0*/  IADD3 R6, PT, PT, R6, 0x4, RZ ;  /* 0x0000000406067810 */ /* 0x000fe20007ffe0ff */
[----:B--2---:R-:W-:-:S04]  /*07f0*/  FADD R3, R3, R10 ;  /* 0x0000000a03037221 */ /* 0x004fc80000000000 */
[----:B---3--:R-:W-:-:S04]  /*0800*/  FADD R3, R3, R12 ;  /* 0x0000000c03037221 */ /* 0x008fc80000000000 */
[----:B----4-:R-:W-:-:S04]  /*0810*/  FADD R3, R3, R14 ;  /* 0x0000000e03037221 */ /* 0x010fc80000000000 */
[----:B-----5:R-:W-:-:S07]  /*0820*/  FADD R3, R3, R16 ;  /* 0x0000001003037221 */ /* 0x020fce0000000000 */
.L_x_21:
[----:B------:R-:W-:Y:S05]  /*0830*/  @!P1 BRA `(.L_x_17) ;  /* 0x0000000000289947 */ /* 0x000fea0003800000 */
[----:B------:R-:W1:Y:S01]  /*0840*/  LDC.64 R10, c[0x0][0x380] ;  /* 0x0000e000ff0a7b82 */ /* 0x000e620000000a00 */
[----:B------:R-:W-:Y:S01]  /*0850*/  IMAD R0, R6, R5, R4 ;  /* 0x0000000506007224 */ /* 0x000fe200078e0204 */
[----:B------:R-:W-:-:S07]  /*0860*/  IADD3 R2, PT, PT, -R2, RZ, RZ ;  /* 0x000000ff02027210 */ /* 0x000fce0007ffe1ff */
.L_x_22:
[----:B-1----:R-:W-:-:S06]  /*0870*/  IMAD.WIDE R6, R0, 0x4, R10 ;  /* 0x0000000400067825 */ /* 0x002fcc00078e020a */
[----:B0-----:R-:W2:Y:S01]  /*0880*/  LDG.E R6, desc[UR6][R6.64] ;  /* 0x0000000606067981 */ /* 0x001ea2000c1e1900 */
[----:B------:R-:W-:Y:S02]  /*0890*/  IADD3 R2, PT, PT, R2, 0x1, RZ ;  /* 0x0000000102027810 */ /* 0x000fe40007ffe0ff */
[----:B------:R-:W-:Y:S02]  /*08a0*/  IADD3 R0, PT, PT, R0, R5, RZ ;  /* 0x0000000500007210 */ /* 0x000fe40007ffe0ff */
[----:B------:R-:W-:Y:S01]  /*08b0*/  ISETP.NE.AND P0, PT, R2, RZ, PT ;  /* 0x000000ff0200720c */ /* 0x000fe20003f05270 */
[----:B--2---:R-:W-:-:S12]  /*08c0*/  FADD R3, R6, R3 ;  /* 0x0000000306037221 */ /* 0x004fd80000000000 */
[----:B------:R-:W-:Y:S05]  /*08d0*/  @P0 BRA `(.L_x_22) ;  /* 0xfffffffc00e40947 */ /* 0x000fea000383ffff */
.L_x_17:
[----:B------:R-:W-:-:S13]  /*08e0*/  ISETP.GE.AND P0, PT, R5, 0x1, PT ;  /* 0x000000010500780c */ /* 0x000fda0003f06270 */
[----:B0-----:R-:W-:Y:S05]  /*08f0*/  @!P0 EXIT ;  /* 0x000000000000894d */ /* 0x001fea0003800000 */
[----:B------:R-:W-:-:S04]  /*0900*/  I2FP.F32.U32 R0, R5 ;  /* 0x0000000500007245 */ /* 0x000fc80000201000 */
[----:B------:R-:W-:-:S04]  /*0910*/  IADD3 R2, PT, PT, R0, 0x1800000, RZ ;  /* 0x0180000000027810 */ /* 0x000fc80007ffe0ff */
[----:B------:R-:W-:-:S04]  /*0920*/  LOP3.LUT R2, R2, 0x7f800000, RZ, 0xc0, !PT ;  /* 0x7f80000002027812 */ /* 0x000fc800078ec0ff */
[----:B------:R-:W-:-:S13]  /*0930*/  ISETP.GT.U32.AND P0, PT, R2, 0x1ffffff, PT ;  /* 0x01ffffff0200780c */ /* 0x000fda0003f04070 */
[----:B------:R-:W-:Y:S05]  /*0940*/  @P0 BRA `(.L_x_23) ;  /* 0x00000000000c0947 */ /* 0x000fea0003800000 */
[----:B------:R-:W-:-:S07]  /*0950*/  MOV R2, 0x970 ;  /* 0x0000097000027802 */ /* 0x000fce0000000f00 */
[----:B------:R-:W-:Y:S05]  /*0960*/  CALL.REL.NOINC `($__internal_1_$__cuda_sm20_rcp_rn_f32_slowpath) ;  /* 0x0000001800b87944 */ /* 0x000fea0003c00000 */
[----:B------:R-:W-:Y:S05]  /*0970*/  BRA `(.L_x_24) ;  /* 0x0000000000107947 */ /* 0x000fea0003800000 */
.L_x_23:
[----:B------:R-:W0:Y:S02]  /*0980*/  MUFU.RCP R5, R0 ;  /* 0x0000000000057308 */ /* 0x000e240000001000 */
[----:B0-----:R-:W-:-:S04]  /*0990*/  FFMA R2, R0, R5, -1 ;  /* 0xbf80000000027423 */ /* 0x001fc80000000005 */
[----:B------:R-:W-:-:S04]  /*09a0*/  FADD.FTZ R2, -R2, -RZ ;  /* 0x800000ff02027221 */ /* 0x000fc80000010100 */
[----:B------:R-:W-:-:S07]  /*09b0*/  FFMA R5, R5, R2, R5 ;  /* 0x0000000205057223 */ /* 0x000fce0000000005 */
.L_x_24:
[----:B------:R-:W0:Y:S01]  /*09c0*/  LDCU UR5, c[0x0][0x388] ;  /* 0x00007100ff0577ac */ /* 0x000e220008000800 */
[----:B------:R-:W-:Y:S01]  /*09d0*/  HFMA2 R7, -RZ, RZ, 0, 0 ;  /* 0x00000000ff077431 */ /* 0x000fe200000001ff */
[----:B0-----:R-:W-:-:S04]  /*09e0*/  MOV R17, UR5 ;  /* 0x0000000500117c02 */ /* 0x001fc80008000f00 */
[C---:B------:R-:W-:Y:S02]  /*09f0*/  IADD3 R0, PT, PT, R17.reuse, -0x1, RZ ;  /* 0xffffffff11007810 */ /* 0x040fe40007ffe0ff */
[----:B------:R-:W-:Y:S02]  /*0a00*/  LOP3.LUT R6, R17, 0x7, RZ, 0xc0, !PT ;  /* 0x0000000711067812 */ /* 0x000fe400078ec0ff */
[----:B------:R-:W-:-:S13]  /*0a10*/  ISETP.GE.U32.AND P0, PT, R0, 0x7, PT ;  /* 0x000000070000780c */ /* 0x000fda0003f06070 */
[----:B------:R-:W-:Y:S05]  /*0a20*/  @!P0 BRA `(.L_x_25) ;  /* 0x0000000c00408947 */ /* 0x000fea0003800000 */
[----:B------:R-:W0:Y:S01]  /*0a30*/  LDC R8, c[0x0][0x388] ;  /* 0x0000e200ff087b82 */ /* 0x000e220000000800 */
[C---:B------:R-:W-:Y:S01]  /*0a40*/  LOP3.LUT R7, R17.reuse, 0x7ffffff8, RZ, 0xc0, !PT ;  /* 0x7ffffff811077812 */ /* 0x040fe200078ec0ff */
[C-C-:B------:R-:W-:Y:S01]  /*0a50*/  IMAD R10, R17.reuse, 0x7, R4.reuse ;  /* 0x00000007110a7824 */ /* 0x140fe200078e0204 */
[C---:B------:R-:W-:Y:S01]  /*0a60*/  IADD3 R9, PT, PT, R17.reuse, UR4, R9 ;  /* 0x0000000411097c10 */ /* 0x040fe2000fffe009 */
[C-C-:B------:R-:W-:Y:S01]  /*0a70*/  IMAD R11, R17.reuse, 0x6, R4.reuse ;  /* 0x00000006110b7824 */ /* 0x140fe200078e0204 */
[CC--:B------:R-:W-:Y:S01]  /*0a80*/  LEA R13, R17.reuse, R4.reuse, 0x2 ;  /* 0x00000004110d7211 */ /* 0x0c0fe200078e10ff */
[C-C-:B------:R-:W-:Y:S01]  /*0a90*/  IMAD R12, R17.reuse, 0x5, R4.reuse ;  /* 0x00000005110c7824 */ /* 0x140fe200078e0204 */
[CC--:B------:R-:W-:Y:S01]  /*0aa0*/  LEA R21, R17.reuse, R4.reuse, 0x1 ;  /* 0x0000000411157211 */ /* 0x0c0fe200078e08ff */
[----:B------:R-:W1:Y:S01]  /*0ab0*/  LDC.64 R14, c[0x0][0x380] ;  /* 0x0000e000ff0e7b82 */ /* 0x000e620000000a00 */
[----:B------:R-:W-:Y:S01]  /*0ac0*/  IMAD R19, R17, 0x3, R4 ;  /* 0x0000000311137824 */ /* 0x000fe200078e0204 */
[----:B------:R-:W-:-:S02]  /*0ad0*/  MOV R23, R4 ;  /* 0x0000000400177202 */ /* 0x000fc40000000f00 */
[----:B------:R-:W-:-:S07]  /*0ae0*/  IADD3 R18, PT, PT, -R7, RZ, RZ ;  /* 0x000000ff07127210 */ /* 0x000fce0007ffe1ff */
.L_x_59:
[----:B------:R-:W-:Y:S01]  /*0af0*/  FSETP.NEU.AND P0, PT, R3, RZ, PT ;  /* 0x000000ff0300720b */ /* 0x000fe20003f0d000 */
[----:B------:R-:W-:-:S12]  /*0b00*/  BSSY.RECONVERGENT B2, `(.L_x_26) ;  /* 0x0000015000027945 */ /* 0x000fd80003800200 */
[----:B------:R-:W-:Y:S05]  /*0b10*/  @!P0 BRA `(.L_x_27) ;  /* 0x0000000000448947 */ /* 0x000fea0003800000 */
[----:B-1----:R-:W-:-:S05]  /*0b20*/  IMAD.WIDE R16, R23, 0x4, R14 ;  /* 0x0000000417107825 */ /* 0x002fca00078e020e */
[----:B------:R-:W2:Y:S01]  /*0b30*/  LDG.E R0, desc[UR6][R16.64] ;  /* 0x0000000610007981 */ /* 0x000ea2000c1e1900 */
[----:B------:R-:W1:Y:S01]  /*0b40*/  MUFU.RCP R2, R3 ;  /* 0x0000000300027308 */ /* 0x000e620000001000 */
[----:B------:R-:W-:Y:S01]  /*0b50*/  BSSY.RECONVERGENT B3, `(.L_x_28) ;  /* 0x000000b000037945 */ /* 0x000fe20003800200 */
[----:B-1----:R-:W-:-:S04]  /*0b60*/  FFMA R25, R2, -R3, 1 ;  /* 0x3f80000002197423 */ /* 0x002fc80000000803 */
[----:B------:R-:W-:Y:S02]  /*0b70*/  FFMA R25, R2, R25, R2 ;  /* 0x0000001902197223 */ /* 0x000fe40000000002 */
[----:B--2---:R-:W1:Y:S02]  /*0b80*/  FCHK P0, R0, R3 ;  /* 0x0000000300007302 */ /* 0x004e640000000000 */
[----:B------:R-:W-:-:S04]  /*0b90*/  FFMA R2, R0, R25, RZ ;  /* 0x0000001900027223 */ /* 0x000fc800000000ff */
[----:B------:R-:W-:-:S04]  /*0ba0*/  FFMA R20, R2, -R3, R0 ;  /* 0x8000000302147223 */ /* 0x000fc80000000000 */
[----:B------:R-:W-:Y:S01]  /*0bb0*/  FFMA R25, R25, R20, R2 ;  /* 0x0000001419197223 */ /* 0x000fe20000000002 */
[----:B-1----:R-:W-:Y:S06]  /*0bc0*/  @!P0 BRA `(.L_x_29) ;  /* 0x00000000000c8947 */ /* 0x002fec0003800000 */
[----:B------:R-:W-:-:S07]  /*0bd0*/  MOV R2, 0xbf0 ;  /* 0x00000bf000027802 */ /* 0x000fce0000000f00 */
[----:B0-----:R-:W-:Y:S05]  /*0be0*/  CALL.REL.NOINC `($__internal_2_$__cuda_sm3x_div_rn_noftz_f32_slowpath) ;  /* 0x0000001800e87944 */ /* 0x001fea0003c00000 */
[----:B------:R-:W-:-:S07]  /*0bf0*/  MOV R25, R0 ;  /* 0x0000000000197202 */ /* 0x000fce0000000f00 */
.L_x_29:
[----:B------:R-:W-:Y:S05]  /*0c00*/  BSYNC.RECONVERGENT B3 ;  /* 0x0000000000037941 */ /* 0x000fea0003800200 */
.L_x_28:
[----:B------:R1:W-:Y:S01]  /*0c10*/  STG.E desc[UR6][R16.64], R25 ;  /* 0x0000001910007986 */ /* 0x0003e2000c101906 */
[----:B------:R-:W-:Y:S05]  /*0c20*/  BRA `(.L_x_30) ;  /* 0x0000000000087947 */ /* 0x000fea0003800000 */
.L_x_27:
[----:B-1----:R-:W-:-:S05]  /*0c30*/  IMAD.WIDE R16, R23, 0x4, R14 ;  /* 0x0000000417107825 */ /* 0x002fca00078e020e */
[----:B------:R2:W-:Y:S02]  /*0c40*/  STG.E desc[UR6][R16.64], R5 ;  /* 0x0000000510007986 */ /* 0x0005e4000c101906 */
.L_x_30:
[----:B------:R-:W-:Y:S05]  /*0c50*/  BSYNC.RECONVERGENT B2 ;  /* 0x0000000000027941 */ /* 0x000fea0003800200 */
.L_x_26:
[----:B------:R-:W-:Y:S01]  /*0c60*/  FSETP.NEU.AND P0, PT, R3, RZ, PT ;  /* 0x000000ff0300720b */ /* 0x000fe20003f0d000 */
[----:B------:R-:W-:-:S12]  /*0c70*/  BSSY.RECONVERGENT B2, `(.L_x_31) ;  /* 0x0000015000027945 */ /* 0x000fd80003800200 */
[----:B-12---:R-:W1:Y:S02]  /*0c80*/  @!P0 LDC.64 R16, c[0x0][0x380] ;  /* 0x0000e000ff108b82 */ /* 0x006e640000000a00 */
[----:B-1----:R-:W-:-:S05]  /*0c90*/  @!P0 IMAD.WIDE R16, R9, 0x4, R16 ;  /* 0x0000000409108825 */ /* 0x002fca00078e0210 */
[----:B------:R1:W-:Y:S01]  /*0ca0*/  @!P0 STG.E desc[UR6][R16.64], R5 ;  /* 0x0000000510008986 */ /* 0x0003e2000c101906 */
        /* <DEDUP_REMOVED lines=12> */
[----:B------:R-:W-:Y:S02]  /*0d70*/  MOV R0, R27 ;  /* 0x0000001b00007202 */ /* 0x000fe40000000f00 */
[----:B------:R-:W-:-:S07]  /*0d80*/  MOV R2, 0xda0 ;  /* 0x00000da000027802 */ /* 0x000fce0000000f00 */
[----:B0-----:R-:W-:Y:S05]  /*0d90*/  CALL.REL.NOINC `($__internal_2_$__cuda_sm3x_div_rn_noftz_f32_slowpath) ;  /* 0x00000018007c7944 */ /* 0x001fea0003c00000 */
.L_x_34:
[----:B------:R-:W-:Y:S05]  /*0da0*/  BSYNC.RECONVERGENT B3 ;  /* 0x0000000000037941 */ /* 0x000fea0003800200 */
.L_x_33:
[----:B------:R2:W-:Y:S02]  /*0db0*/  STG.E desc[UR6][R16.64], R0 ;  /* 0x0000000010007986 */ /* 0x0005e4000c101906 */
.L_x_32:
[----:B------:R-:W-:Y:S05]  /*0dc0*/  BSYNC.RECONVERGENT B2 ;  /* 0x0000000000027941 */ /* 0x000fea0003800200 */
.L_x_31:
        /* <DEDUP_REMOVED lines=20> */
.L_x_38:
[----:B------:R-:W-:Y:S05]  /*0f10*/  BSYNC.RECONVERGENT B3 ;  /* 0x0000000000037941 */ /* 0x000fea0003800200 */
.L_x_37:
[----:B------:R2:W-:Y:S02]  /*0f20*/  STG.E desc[UR6][R16.64], R0 ;  /* 0x0000000010007986 */ /* 0x0005e4000c101906 */
.L_x_36:
[----:B------:R-:W-:Y:S05]  /*0f30*/  BSYNC.RECONVERGENT B2 ;  /* 0x0000000000027941 */ /* 0x000fea0003800200 */
.L_x_35:
        /* <DEDUP_REMOVED lines=20> */
.L_x_42:
[----:B------:R-:W-:Y:S05]  /*1080*/  BSYNC.RECONVERGENT B3 ;  /* 0x0000000000037941 */ /* 0x000fea0003800200 */
.L_x_41:
[----:B------:R2:W-:Y:S02]  /*1090*/  STG.E desc[UR6][R16.64], R0 ;  /* 0x0000000010007986 */ /* 0x0005e4000c101906 */
.L_x_40:
[----:B------:R-:W-:Y:S05]  /*10a0*/  BSYNC.RECONVERGENT B2 ;  /* 0x0000000000027941 */ /* 0x000fea0003800200 */
.L_x_39:
        /* <DEDUP_REMOVED lines=17> */
[----:B------:R-:W-:Y:S01]  /*11c0*/  IMAD.MOV.U32 R0, RZ, RZ, R27 ;  /* 0x000000ffff007224 */ /* 0x000fe200078e001b */
[----:B------:R-:W-:-:S07]  /*11d0*/  MOV R2, 0x11f0 ;  /* 0x000011f000027802 */ /* 0x000fce0000000f00 */
[----:B0-----:R-:W-:Y:S05]  /*11e0*/  CALL.REL.NOINC `($__internal_2_$__cuda_sm3x_div_rn_noftz_f32_slowpath) ;  /* 0x0000001400687944 */ /* 0x001fea0003c00000 */
.L_x_46:
[----:B------:R-:W-:Y:S05]  /*11f0*/  BSYNC.RECONVERGENT B3 ;  /* 0x0000000000037941 */ /* 0x000fea0003800200 */
.L_x_45:
[----:B------:R2:W-:Y:S02]  /*1200*/  STG.E desc[UR6][R16.64], R0 ;  /* 0x0000000010007986 */ /* 0x0005e4000c101906 */
.L_x_44:
[----:B------:R-:W-:Y:S05]  /*1210*/  BSYNC.RECONVERGENT B2 ;  /* 0x0000000000027941 */ /* 0x000fea0003800200 */
.L_x_43:
        /* <DEDUP_REMOVED lines=20> */
.L_x_50:
[----:B------:R-:W-:Y:S05]  /*1360*/  BSYNC.RECONVERGENT B3 ;  /* 0x0000000000037941 */ /* 0x000fea0003800200 */
.L_x_49:
[----:B------:R2:W-:Y:S02]  /*1370*/  STG.E desc[UR6][R16.64], R0 ;  /* 0x0000000010007986 */ /* 0x0005e4000c101906 */
.L_x_48:
[----:B------:R-:W-:Y:S05]  /*1380*/  BSYNC.RECONVERGENT B2 ;  /* 0x0000000000027941 */ /* 0x000fea0003800200 */
.L_x_47:
        /* <DEDUP_REMOVED lines=20> */
.L_x_54:
[----:B------:R-:W-:Y:S05]  /*14d0*/  BSYNC.RECONVERGENT B3 ;  /* 0x0000000000037941 */ /* 0x000fea0003800200 */
.L_x_53:
[----:B------:R2:W-:Y:S02]  /*14e0*/  STG.E desc[UR6][R16.64], R0 ;  /* 0x0000000010007986 */ /* 0x0005e4000c101906 */
.L_x_52:
[----:B------:R-:W-:Y:S05]  /*14f0*/  BSYNC.RECONVERGENT B2 ;  /* 0x0000000000027941 */ /* 0x000fea0003800200 */
.L_x_51:
        /* <DEDUP_REMOVED lines=20> */
.L_x_58:
[----:B------:R-:W-:Y:S05]  /*1640*/  BSYNC.RECONVERGENT B3 ;  /* 0x0000000000037941 */ /* 0x000fea0003800200 */
.L_x_57:
[----:B------:R2:W-:Y:S02]  /*1650*/  STG.E desc[UR6][R16.64], R0 ;  /* 0x0000000010007986 */ /* 0x0005e4000c101906 */
.L_x_56:
[----:B------:R-:W-:Y:S05]  /*1660*/  BSYNC.RECONVERGENT B2 ;  /* 0x0000000000027941 */ /* 0x000fea0003800200 */
.L_x_55:
[----:B------:R-:W-:Y:S02]  /*1670*/  IADD3 R18, PT, PT, R18, 0x8, RZ ;  /* 0x0000000812127810 */ /* 0x000fe40007ffe0ff */
[----:B012---:R-:W-:Y:S02]  /*1680*/  MOV R17, R8 ;  /* 0x0000000800117202 */ /* 0x007fe40000000f00 */
[----:B------:R-:W-:Y:S02]  /*1690*/  ISETP.NE.AND P0, PT, R18, RZ, PT ;  /* 0x000000ff1200720c */ /* 0x000fe40003f05270 */
[C---:B------:R-:W-:Y:S02]  /*16a0*/  LEA R10, R17.reuse, R10, 0x3 ;  /* 0x0000000a110a7211 */ /* 0x040fe400078e18ff */
[C---:B------:R-:W-:Y:S02]  /*16b0*/  LEA R11, R17.reuse, R11, 0x3 ;  /* 0x0000000b110b7211 */ /* 0x040fe400078e18ff */
[----:B------:R-:W-:-:S02]  /*16c0*/  LEA R12, R17, R12, 0x3 ;  /* 0x0000000c110c7211 */ /* 0x000fc400078e18ff */
[C---:B------:R-:W-:Y:S02]  /*16d0*/  LEA R13, R17.reuse, R13, 0x3 ;  /* 0x0000000d110d7211 */ /* 0x040fe400078e18ff */
[C---:B------:R-:W-:Y:S02]  /*16e0*/  LEA R19, R17.reuse, R19, 0x3 ;  /* 0x0000001311137211 */ /* 0x040fe400078e18ff */
[C---:B------:R-:W-:Y:S02]  /*16f0*/  LEA R21, R17.reuse, R21, 0x3 ;  /* 0x0000001511157211 */ /* 0x040fe400078e18ff */
[C---:B------:R-:W-:Y:S02]  /*1700*/  LEA R23, R17.reuse, R23, 0x3 ;  /* 0x0000001711177211 */ /* 0x040fe400078e18ff */
[----:B------:R-:W-:Y:S01]  /*1710*/  LEA R9, R17, R9, 0x3 ;  /* 0x0000000911097211 */ /* 0x000fe200078e18ff */
[----:B------:R-:W-:Y:S06]  /*1720*/  @P0 BRA `(.L_x_59) ;  /* 0xfffffff000f00947 */ /* 0x000fec000383ffff */
.L_x_25:
[----:B------:R-:W-:-:S13]  /*1730*/  ISETP.NE.AND P0, PT, R6, RZ, PT ;  /* 0x000000ff0600720c */ /* 0x000fda0003f05270 */
[----:B------:R-:W-:Y:S05]  /*1740*/  @!P0 EXIT ;  /* 0x000000000000894d */ /* 0x000fea0003800000 */
[----:B------:R-:W-:Y:S02]  /*1750*/  ISETP.GE.U32.AND P0, PT, R6, 0x4, PT ;  /* 0x000000040600780c */ /* 0x000fe40003f06070 */
[----:B------:R-:W-:-:S11]  /*1760*/  LOP3.LUT R6, R17, 0x3, RZ, 0xc0, !PT ;  /* 0x0000000311067812 */ /* 0x000fd600078ec0ff */
[----:B------:R-:W-:Y:S05]  /*1770*/  @!P0 BRA `(.L_x_60) ;  /* 0x0000000400c88947 */ /* 0x000fea0003800000 */
[----:B------:R-:W-:Y:S01]  /*1780*/  FSETP.NEU.AND P0, PT, R3, RZ, PT ;  /* 0x000000ff0300720b */ /* 0x000fe20003f0d000 */
[----:B------:R-:W-:-:S12]  /*1790*/  BSSY.RECONVERGENT B2, `(.L_x_61) ;  /* 0x0000018000027945 */ /* 0x000fd80003800200 */
[----:B------:R-:W0:Y:S01]  /*17a0*/  @!P0 LDC.64 R8, c[0x0][0x380] ;  /* 0x0000e000ff088b82 */ /* 0x000e220000000a00 */
[----:B------:R-:W-:-:S04]  /*17b0*/  @!P0 IMAD R11, R7, R17, R4 ;  /* 0x00000011070b8224 */ /* 0x000fc800078e0204 */
[----:B0-----:R-:W-:-:S05]  /*17c0*/  @!P0 IMAD.WIDE R8, R11, 0x4, R8 ;  /* 0x000000040b088825 */ /* 0x001fca00078e0208 */
[----:B------:R0:W-:Y:S01]  /*17d0*/  @!P0 STG.E desc[UR6][R8.64], R5 ;  /* 0x0000000508008986 */ /* 0x0001e2000c101906 */
[----:B------:R-:W-:Y:S05]  /*17e0*/  @!P0 BRA `(.L_x_62) ;  /* 0x0000000000488947 */ /* 0x000fea0003800000 */
[----:B0-----:R-:W0:Y:S01]  /*17f0*/  LDC.64 R8, c[0x0][0x380] ;  /* 0x0000e000ff087b82 */ /* 0x001e220000000a00 */
[----:B------:R-:W-:-:S04]  /*1800*/  IMAD R17, R7, R17, R4 ;  /* 0x0000001107117224 */ /* 0x000fc800078e0204 */
[----:B0-----:R-:W-:-:S05]  /*1810*/  IMAD.WIDE R8, R17, 0x4, R8 ;  /* 0x0000000411087825 */ /* 0x001fca00078e0208 */
[----:B------:R-:W2:Y:S01]  /*1820*/  LDG.E R13, desc[UR6][R8.64] ;  /* 0x00000006080d7981 */ /* 0x000ea2000c1e1900 */
[----:B------:R-:W0:Y:S01]  /*1830*/  MUFU.RCP R0, R3 ;  /* 0x0000000300007308 */ /* 0x000e220000001000 */
[----:B------:R-:W-:Y:S01]  /*1840*/  BSSY.RECONVERGENT B3, `(.L_x_63) ;  /* 0x000000b000037945 */ /* 0x000fe20003800200 */
[----:B0-----:R-:W-:-:S04]  /*1850*/  FFMA R11, R0, -R3, 1 ;  /* 0x3f800000000b7423 */ /* 0x001fc80000000803 */
[----:B------:R-:W-:Y:S02]  /*1860*/  FFMA R0, R0, R11, R0 ;  /* 0x0000000b00007223 */ /* 0x000fe40000000000 */
[----:B--2---:R-:W0:Y:S02]  /*1870*/  FCHK P0, R13, R3 ;  /* 0x000000030d007302 */ /* 0x004e240000000000 */
[----:B------:R-:W-:-:S04]  /*1880*/  FFMA R2, R0, R13, RZ ;  /* 0x0000000d00027223 */ /* 0x000fc800000000ff */
[----:B------:R-:W-:-:S04]  /*1890*/  FFMA R11, R2, -R3, R13 ;  /* 0x80000003020b7223 */ /* 0x000fc8000000000d */
[----:B------:R-:W-:Y:S01]  /*18a0*/  FFMA R0, R0, R11, R2 ;  /* 0x0000000b00007223 */ /* 0x000fe20000000002 */
[----:B0-----:R-:W-:Y:S06]  /*18b0*/  @!P0 BRA `(.L_x_64) ;  /* 0x00000000000c8947 */ /* 0x001fec0003800000 */
[----:B------:R-:W-:Y:S02]  /*18c0*/  MOV R0, R13 ;  /* 0x0000000d00007202 */ /* 0x000fe40000000f00 */
[----:B------:R-:W-:-:S07]  /*18d0*/  MOV R2, 0x18f0 ;  /* 0x000018f000027802 */ /* 0x000fce0000000f00 */
[----:B------:R-:W-:Y:S05]  /*18e0*/  CALL.REL.NOINC `($__internal_2_$__cuda_sm3x_div_rn_noftz_f32_slowpath) ;  /* 0x0000000c00a87944 */ /* 0x000fea0003c00000 */
.L_x_64:
[----:B------:R-:W-:Y:S05]  /*18f0*/  BSYNC.RECONVERGENT B3 ;  /* 0x0000000000037941 */ /* 0x000fea0003800200 */
.L_x_63:
[----:B------:R1:W-:Y:S02]  /*1900*/  STG.E desc[UR6][R8.64], R0 ;  /* 0x0000000008007986 */ /* 0x0003e4000c101906 */
.L_x_62:
[----:B------:R-:W-:Y:S05]  /*1910*/  BSYNC.RECONVERGENT B2 ;  /* 0x0000000000027941 */ /* 0x000fea0003800200 */
.L_x_61:
[----:B------:R-:W-:Y:S01]  /*1920*/  FSETP.NEU.AND P0, PT, R3, RZ, PT ;  /* 0x000000ff0300720b */ /* 0x000fe20003f0d000 */
[----:B------:R-:W-:Y:S01]  /*1930*/  BSSY.RECONVERGENT B2, `(.L_x_65) ;  /* 0x000001b000027945 */ /* 0x000fe20003800200 */
[----:B------:R-:W-:-:S11]  /*1940*/  IADD3 R13, PT, PT, R7, 0x1, RZ ;  /* 0x00000001070d7810 */ /* 0x000fd60007ffe0ff */
[----:B------:R-:W2:Y:S08]  /*1950*/  @!P0 LDC R11, c[0x0][0x388] ;  /* 0x0000e200ff0b8b82 */ /* 0x000eb00000000800 */
[----:B01----:R-:W0:Y:S01]  /*1960*/  @!P0 LDC.64 R8, c[0x0][0x380] ;  /* 0x0000e000ff088b82 */ /* 0x003e220000000a00 */
[----:B--2---:R-:W-:-:S04]  /*1970*/  @!P0 IMAD R11, R13, R11, R4 ;  /* 0x0000000b0d0b8224 */ /* 0x004fc800078e0204 */
[----:B0-----:R-:W-:-:S05]  /*1980*/  @!P0 IMAD.WIDE R8, R11, 0x4, R8 ;  /* 0x000000040b088825 */ /* 0x001fca00078e0208 */
[----:B------:R0:W-:Y:S01]  /*1990*/  @!P0 STG.E desc[UR6][R8.64], R5 ;  /* 0x0000000508008986 */ /* 0x0001e2000c101906 */
[----:B------:R-:W-:Y:S05]  /*19a0*/  @!P0 BRA `(.L_x_66) ;  /* 0x00000000004c8947 */ /* 0x000fea0003800000 */
[----:B0-----:R-:W0:Y:S01]  /*19b0*/  LDC.64 R8, c[0x0][0x380] ;  /* 0x0000e000ff087b82 */ /* 0x001e220000000a00 */
[----:B------:R-:W1:Y:S02]  /*19c0*/  LDCU UR4, c[0x0][0x388] ;  /* 0x00007100ff0477ac */ /* 0x000e640008000800 */
[----:B-1----:R-:W-:-:S04]  /*19d0*/  IMAD R13, R13, UR4, R4 ;  /* 0x000000040d0d7c24 */ /* 0x002fc8000f8e0204 */
        /* <DEDUP_REMOVED lines=14> */
.L_x_68:
[----:B------:R-:W-:Y:S05]  /*1ac0*/  BSYNC.RECONVERGENT B3 ;  /* 0x0000000000037941 */ /* 0x000fea0003800200 */
.L_x_67:
[----:B------:R1:W-:Y:S02]  /*1ad0*/  STG.E desc[UR6][R8.64], R0 ;  /* 0x0000000008007986 */ /* 0x0003e4000c101906 */
.L_x_66:
[----:B------:R-:W-:Y:S05]  /*1ae0*/  BSYNC.RECONVERGENT B2 ;  /* 0x0000000000027941 */ /* 0x000fea0003800200 */
.L_x_65:
        /* <DEDUP_REMOVED lines=26> */
.L_x_72:
[----:B------:R-:W-:Y:S05]  /*1c90*/  BSYNC.RECONVERGENT B3 ;  /* 0x0000000000037941 */ /* 0x000fea0003800200 */
.L_x_71:
[----:B------:R1:W-:Y:S02]  /*1ca0*/  STG.E desc[UR6][R8.64], R0 ;  /* 0x0000000008007986 */ /* 0x0003e4000c101906 */
.L_x_70:
[----:B------:R-:W-:Y:S05]  /*1cb0*/  BSYNC.RECONVERGENT B2 ;  /* 0x0000000000027941 */ /* 0x000fea0003800200 */
.L_x_69:
[----:B------:R-:W-:Y:S01]  /*1cc0*/  FSETP.NEU.AND P0, PT, R3, RZ, PT ;  /* 0x000000ff0300720b */ /* 0x000fe20003f0d000 */
[----:B------:R-:W-:Y:S01]  /*1cd0*/  VIADD R13, R7, 0x3 ;  /* 0x00000003070d7836 */ /* 0x000fe20000000000 */
[----:B------:R-:W-:Y:S11]  /*1ce0*/  BSSY.RECONVERGENT B2, `(.L_x_73) ;  /* 0x000001a000027945 */ /* 0x000ff60003800200 */
        /* <DEDUP_REMOVED lines=23> */
.L_x_76:
[----:B------:R-:W-:Y:S05]  /*1e60*/  BSYNC.RECONVERGENT B3 ;  /* 0x0000000000037941 */ /* 0x000fea0003800200 */
.L_x_75:
[----:B------:R1:W-:Y:S02]  /*1e70*/  STG.E desc[UR6][R8.64], R0 ;  /* 0x0000000008007986 */ /* 0x0003e4000c101906 */
.L_x_74:
[----:B------:R-:W-:Y:S05]  /*1e80*/  BSYNC.RECONVERGENT B2 ;  /* 0x0000000000027941 */ /* 0x000fea0003800200 */
.L_x_73:
[----:B------:R-:W-:-:S07]  /*1e90*/  IADD3 R7, PT, PT, R7, 0x4, RZ ;  /* 0x0000000407077810 */ /* 0x000fce0007ffe0ff */
.L_x_60:
[----:B------:R-:W-:-:S13]  /*1ea0*/  ISETP.NE.AND P0, PT, R6, RZ, PT ;  /* 0x000000ff0600720c */ /* 0x000fda0003f05270 */
[----:B------:R-:W-:Y:S05]  /*1eb0*/  @!P0 EXIT ;  /* 0x000000000000894d */ /* 0x000fea0003800000 */
[----:B------:R-:W-:-:S13]  /*1ec0*/  ISETP.NE.AND P0, PT, R6, 0x1, PT ;  /* 0x000000010600780c */ /* 0x000fda0003f05270 */
[----:B------:R-:W-:Y:S05]  /*1ed0*/  @!P0 BRA `(.L_x_77) ;  /* 0x0000000000e88947 */ /* 0x000fea0003800000 */
[----:B------:R-:W-:Y:S01]  /*1ee0*/  FSETP.NEU.AND P0, PT, R3, RZ, PT ;  /* 0x000000ff0300720b */ /* 0x000fe20003f0d000 */
[----:B------:R-:W-:-:S12]  /*1ef0*/  BSSY.RECONVERGENT B2, `(.L_x_78) ;  /* 0x000001a000027945 */ /* 0x000fd80003800200 */
[----:B-1----:R-:W1:Y:S08]  /*1f00*/  @!P0 LDC R0, c[0x0][0x388] ;  /* 0x0000e200ff008b82 */ /* 0x002e700000000800 */
[----:B0-----:R-:W0:Y:S01]  /*1f10*/  @!P0 LDC.64 R8, c[0x0][0x380] ;  /* 0x0000e000ff088b82 */ /* 0x001e220000000a00 */
[----:B-1----:R-:W-:-:S04]  /*1f20*/  @!P0 IMAD R11, R7, R0, R4 ;  /* 0x00000000070b8224 */ /* 0x002fc800078e0204 */
        /* <DEDUP_REMOVED lines=20> */
.L_x_81:
[----:B------:R-:W-:Y:S05]  /*2070*/  BSYNC.RECONVERGENT B3 ;  /* 0x0000000000037941 */ /* 0x000fea0003800200 */
.L_x_80:
[----:B------:R1:W-:Y:S02]  /*2080*/  STG.E desc[UR6][R8.64], R0 ;  /* 0x0000000008007986 */ /* 0x0003e4000c101906 */
.L_x_79:
[----:B------:R-:W-:Y:S05]  /*2090*/  BSYNC.RECONVERGENT B2 ;  /* 0x0000000000027941 */ /* 0x000fea0003800200 */
.L_x_78:
        /* <DEDUP_REMOVED lines=26> */
.L_x_85:
[----:B------:R-:W-:Y:S05]  /*2240*/  BSYNC.RECONVERGENT B3 ;  /* 0x0000000000037941 */ /* 0x000fea0003800200 */
.L_x_84:
[----:B------:R1:W-:Y:S02]  /*2250*/  STG.E desc[UR6][R8.64], R0 ;  /* 0x0000000008007986 */ /* 0x0003e4000c101906 */
.L_x_83:
[----:B------:R-:W-:Y:S05]  /*2260*/  BSYNC.RECONVERGENT B2 ;  /* 0x0000000000027941 */ /* 0x000fea0003800200 */
.L_x_82:
[----:B------:R-:W-:-:S07]  /*2270*/  IADD3 R7, PT, PT, R7, 0x2, RZ ;  /* 0x0000000207077810 */ /* 0x000fce0007ffe0ff */
.L_x_77:
[----:B-1----:R-:W1:Y:S02]  /*2280*/  LDC R0, c[0x0][0x388] ;  /* 0x0000e200ff007b82 */ /* 0x002e640000000800 */
[----:B-1----:R-:W-:-:S04]  /*2290*/  LOP3.LUT R2, R0, 0x1, RZ, 0xc0, !PT ;  /* 0x0000000100027812 */ /* 0x002fc800078ec0ff */
[----:B------:R-:W-:-:S13]  /*22a0*/  ISETP.NE.U32.AND P0, PT, R2, 0x1, PT ;  /* 0x000000010200780c */ /* 0x000fda0003f05070 */
[----:B------:R-:W-:Y:S05]  /*22b0*/  @P0 EXIT ;  /* 0x000000000000094d */ /* 0x000fea0003800000 */
[----:B------:R-:W-:-:S13]  /*22c0*/  FSETP.NEU.AND P0, PT, R3, RZ, PT ;  /* 0x000000ff0300720b */ /* 0x000fda0003f0d000 */
[----:B0-----:R-:W0:Y:S01]  /*22d0*/  @!P0 LDC.64 R8, c[0x0][0x380] ;  /* 0x0000e000ff088b82 */ /* 0x001e220000000a00 */
[----:B------:R-:W-:-:S04]  /*22e0*/  @!P0 IMAD R11, R7, R0, R4 ;  /* 0x00000000070b8224 */ /* 0x000fc800078e0204 */
[----:B0-----:R-:W-:-:S05]  /*22f0*/  @!P0 IMAD.WIDE R8, R11, 0x4, R8 ;  /* 0x000000040b088825 */ /* 0x001fca00078e0208 */
[----:B------:R0:W-:Y:S01]  /*2300*/  @!P0 STG.E desc[UR6][R8.64], R5 ;  /* 0x0000000508008986 */ /* 0x0001e2000c101906 */
[----:B------:R-:W-:Y:S05]  /*2310*/  @!P0 EXIT ;  /* 0x000000000000894d */ /* 0x000fea0003800000 */
        /* <DEDUP_REMOVED lines=16> */
.L_x_87:
[----:B------:R-:W-:Y:S05]  /*2420*/  BSYNC.RECONVERGENT B2 ;  /* 0x0000000000027941 */ /* 0x000fea0003800200 */
.L_x_86:
[----:B------:R-:W-:Y:S01]  /*2430*/  STG.E desc[UR6][R4.64], R0 ;  /* 0x0000000004007986 */ /* 0x000fe2000c101906 */
[----:B------:R-:W-:Y:S05]  /*2440*/  EXIT ;  /* 0x000000000000794d */ /* 0x000fea0003800000 */
        .weak           $__internal_1_$__cuda_sm20_rcp_rn_f32_slowpath
        .type           $__internal_1_$__cuda_sm20_rcp_rn_f32_slowpath,@function
        .size           $__internal_1_$__cuda_sm20_rcp_rn_f32_slowpath,($__internal_2_$__cuda_sm3x_div_rn_noftz_f32_slowpath - $__internal_1_$__cuda_sm20_rcp_rn_f32_slowpath)
$__internal_1_$__cuda_sm20_rcp_rn_f32_slowpath:
[----:B------:R-:W-:-:S04]  /*2450*/  SHF.L.U32 R5, R0, 0x1, RZ ;  /* 0x0000000100057819 */ /* 0x000fc800000006ff */
[----:B------:R-:W-:-:S04]  /*2460*/  SHF.R.U32.HI R5, RZ, 0x18, R5 ;  /* 0x00000018ff057819 */ /* 0x000fc80000011605 */
[----:B------:R-:W-:-:S13]  /*2470*/  ISETP.NE.U32.AND P0, PT, R5, RZ, PT ;  /* 0x000000ff0500720c */ /* 0x000fda0003f05070 */
[----:B------:R-:W-:Y:S05]  /*2480*/  @P0 BRA `(.L_x_88) ;  /* 0x00000000002c0947 */ /* 0x000fea0003800000 */
[----:B------:R-:W-:-:S04]  /*2490*/  SHF.L.U32 R5, R0, 0x1, RZ ;  /* 0x0000000100057819 */ /* 0x000fc800000006ff */
[----:B------:R-:W-:-:S13]  /*24a0*/  ISETP.NE.AND P0, PT, R5, RZ, PT ;  /* 0x000000ff0500720c */ /* 0x000fda0003f05270 */
[----:B------:R2:W3:Y:S01]  /*24b0*/  @!P0 MUFU.RCP R5, R0 ;  /* 0x0000000000058308 */ /* 0x0004e20000001000 */
[----:B------:R-:W-:Y:S05]  /*24c0*/  @!P0 BRA `(.L_x_89) ;  /* 0x0000000000a48947 */ /* 0x000fea0003800000 */
[----:B------:R-:W-:-:S04]  /*24d0*/  FFMA R6, R0, 1.84467440737095516160e+19, RZ ;  /* 0x5f80000000067823 */ /* 0x000fc800000000ff */
[----:B---3--:R-:W2:Y:S02]  /*24e0*/  MUFU.RCP R5, R6 ;  /* 0x0000000600057308 */ /* 0x008ea40000001000 */
[----:B--2---:R-:W-:-:S04]  /*24f0*/  FFMA R0, R6, R5, -1 ;  /* 0xbf80000006007423 */ /* 0x004fc80000000005 */
[----:B------:R-:W-:-:S04]  /*2500*/  FADD.FTZ R0, -R0, -RZ ;  /* 0x800000ff00007221 */ /* 0x000fc80000010100 */
[----:B------:R-:W-:-:S04]  /*2510*/  FFMA R0, R5, R0, R5 ;  /* 0x0000000005007223 */ /* 0x000fc80000000005 */
[----:B------:R-:W-:Y:S01]  /*2520*/  FFMA R5, R0, 1.84467440737095516160e+19, RZ ;  /* 0x5f80000000057823 */ /* 0x000fe200000000ff */
[----:B------:R-:W-:Y:S06]  /*2530*/  BRA `(.L_x_89) ;  /* 0x0000000000887947 */ /* 0x000fec0003800000 */
.L_x_88:
[----:B------:R-:W-:-:S04]  /*2540*/  IADD3 R6, PT, PT, R5, -0xfd, RZ ;  /* 0xffffff0305067810 */ /* 0x000fc80007ffe0ff */
[----:B------:R-:W-:-:S13]  /*2550*/  ISETP.GT.U32.AND P0, PT, R6, 0x1, PT ;  /* 0x000000010600780c */ /* 0x000fda0003f04070 */
[----:B------:R-:W-:Y:S05]  /*2560*/  @P0 BRA `(.L_x_90) ;  /* 0x0000000000780947 */ /* 0x000fea0003800000 */
[----:B------:R-:W-:Y:S01]  /*2570*/  LOP3.LUT R7, R0, 0x7fffff, RZ, 0xc0, !PT ;  /* 0x007fffff00077812 */ /* 0x000fe200078ec0ff */
[----:B------:R-:W-:-:S03]  /*2580*/  HFMA2 R13, -RZ, RZ, 0, 1.78813934326171875e-07 ;  /* 0x00000003ff0d7431 */ /* 0x000fc600000001ff */
[----:B------:R-:W-:-:S04]  /*2590*/  LOP3.LUT R7, R7, 0x3f800000, RZ, 0xfc, !PT ;  /* 0x3f80000007077812 */ /* 0x000fc800078efcff */
[----:B------:R-:W0:Y:S01]  /*25a0*/  MUFU.RCP R8, R7 ;  /* 0x0000000700087308 */ /* 0x000e220000001000 */
[----:B------:R-:W-:Y:S01]  /*25b0*/  SHF.L.U32 R12, R13, R6, RZ ;  /* 0x000000060d0c7219 */ /* 0x000fe200000006ff */
        /* <DEDUP_REMOVED lines=9> */
[----:B------:R-:W-:-:S02]  /*2650*/  IADD3 R8, PT, PT, -R8, RZ, RZ ;  /* 0x000000ff08087210 */ /* 0x000fc40007ffe1ff */
[-C--:B------:R-:W-:Y:S02]  /*2660*/  SHF.R.U32.HI R7, RZ, R6.reuse, R7 ;  /* 0x00000006ff077219 */ /* 0x080fe40000011607 */
[----:B------:R-:W-:Y:S02]  /*2670*/  LOP3.LUT P1, RZ, R8, R6, R11, 0xf8, !PT ;  /* 0x0000000608ff7212 */ /* 0x000fe4000782f80b */
[C---:B------:R-:W-:Y:S02]  /*2680*/  LOP3.LUT P0, RZ, R7.reuse, 0x1, RZ, 0xc0, !PT ;  /* 0x0000000107ff7812 */ /* 0x040fe4000780c0ff */
[----:B------:R-:W-:-:S04]  /*2690*/  LOP3.LUT P2, RZ, R7, 0x2, RZ, 0xc0, !PT ;  /* 0x0000000207ff7812 */ /* 0x000fc8000784c0ff */
[----:B------:R-:W-:Y:S02]  /*26a0*/  PLOP3.LUT P0, PT, P0, P1, P2, 0xe0, 0x0 ;  /* 0x000000000000781c */ /* 0x000fe40000703c20 */
[----:B------:R-:W-:Y:S02]  /*26b0*/  LOP3.LUT P1, RZ, R0, 0x7fffff, RZ, 0xc0, !PT ;  /* 0x007fffff00ff7812 */ /* 0x000fe4000782c0ff */
[----:B------:R-:W-:-:S04]  /*26c0*/  SEL R6, RZ, 0x1, !P0 ;  /* 0x00000001ff067807 */ /* 0x000fc80004000000 */
[----:B------:R-:W-:-:S04]  /*26d0*/  IADD3 R6, PT, PT, -R6, RZ, RZ ;  /* 0x000000ff06067210 */ /* 0x000fc80007ffe1ff */
[----:B------:R-:W-:Y:S02]  /*26e0*/  ISETP.GE.AND P0, PT, R6, RZ, PT ;  /* 0x000000ff0600720c */ /* 0x000fe40003f06270 */
[----:B------:R-:W-:-:S04]  /*26f0*/  IADD3 R6, PT, PT, R5, -0xfc, RZ ;  /* 0xffffff0405067810 */ /* 0x000fc80007ffe0ff */
[----:B------:R-:W-:-:S07]  /*2700*/  SHF.R.U32.HI R5, RZ, R6, R11 ;  /* 0x00000006ff057219 */ /* 0x000fce000001160b */
[----:B------:R-:W-:-:S04]  /*2710*/  @!P0 IADD3 R5, PT, PT, R5, 0x1, RZ ;  /* 0x0000000105058810 */ /* 0x000fc80007ffe0ff */
[----:B------:R-:W-:-:S04]  /*2720*/  @!P1 SHF.L.U32 R5, R5, 0x1, RZ ;  /* 0x0000000105059819 */ /* 0x000fc800000006ff */
[----:B------:R-:W-:Y:S01]  /*2730*/  LOP3.LUT R5, R5, 0x80000000, R0, 0xf8, !PT ;  /* 0x8000000005057812 */ /* 0x000fe200078ef800 */
[----:B------:R-:W-:Y:S06]  /*2740*/  BRA `(.L_x_89) ;  /* 0x0000000000047947 */ /* 0x000fec0003800000 */
.L_x_90:
[----:B------:R0:W1:Y:S02]  /*2750*/  MUFU.RCP R5, R0 ;  /* 0x0000000000057308 */ /* 0x0000640000001000 */
.L_x_89:
[----:B------:R-:W-:Y:S02]  /*2760*/  MOV R6, R2 ;  /* 0x0000000200067202 */ /* 0x000fe40000000f00 */
[----:B------:R-:W-:-:S04]  /*2770*/  MOV R7, 0x0 ;  /* 0x0000000000077802 */ /* 0x000fc80000000f00 */
[----:B0123--:R-:W-:Y:S05]  /*2780*/  RET.REL.NODEC R6 `(_Z17manage_adj_matrixPfi) ;  /* 0xffffffd8061c7950 */ /* 0x00ffea0003c3ffff */
        .weak           $__internal_2_$__cuda_sm3x_div_rn_noftz_f32_slowpath
        .type           $__internal_2_$__cuda_sm3x_div_rn_noftz_f32_slowpath,@function
        .size           $__internal_2_$__cuda_sm3x_div_rn_noftz_f32_slowpath,(.L_x_105 - $__internal_2_$__cuda_sm3x_div_rn_noftz_f32_slowpath)
$__internal_2_$__cuda_sm3x_div_rn_noftz_f32_slowpath:
[----:B------:R-:W-:Y:S01]  /*2790*/  SHF.R.U32.HI R20, RZ, 0x17, R3 ;  /* 0x00000017ff147819 */ /* 0x000fe20000011603 */
[----:B------:R-:W-:Y:S01]  /*27a0*/  BSSY.RECONVERGENT B0, `(.L_x_91) ;  /* 0x0000066000007945 */ /* 0x000fe20003800200 */
[----:B------:R-:W-:Y:S02]  /*27b0*/  SHF.R.U32.HI R22, RZ, 0x17, R0 ;  /* 0x00000017ff167819 */ /* 0x000fe40000011600 */
[----:B------:R-:W-:Y:S02]  /*27c0*/  LOP3.LUT R20, R20, 0xff, RZ, 0xc0, !PT ;  /* 0x000000ff14147812 */ /* 0x000fe400078ec0ff */
[----:B------:R-:W-:Y:S02]  /*27d0*/  LOP3.LUT R22, R22, 0xff, RZ, 0xc0, !PT ;  /* 0x000000ff16167812 */ /* 0x000fe400078ec0ff */
[----:B------:R-:W-:Y:S02]  /*27e0*/  IADD3 R24, PT, PT, R20, -0x1, RZ ;  /* 0xffffffff14187810 */ /* 0x000fe40007ffe0ff */
[----:B------:R-:W-:-:S02]  /*27f0*/  MOV R25, R3 ;  /* 0x0000000300197202 */ /* 0x000fc40000000f00 */
[----:B------:R-:W-:Y:S01]  /*2800*/  ISETP.GT.U32.AND P0, PT, R24, 0xfd, PT ;  /* 0x000000fd1800780c */ /* 0x000fe20003f04070 */
[----:B------:R-:W-:-:S05]  /*2810*/  VIADD R24, R22, 0xffffffff ;  /* 0xffffffff16187836 */ /* 0x000fca0000000000 */
[----:B------:R-:W-:-:S13]  /*2820*/  ISETP.GT.U32.OR P0, PT, R24, 0xfd, P0 ;  /* 0x000000fd1800780c */ /* 0x000fda0000704470 */
[----:B------:R-:W-:Y:S01]  /*2830*/  @!P0 MOV R24, RZ ;  /* 0x000000ff00188202 */ /* 0x000fe20000000f00 */
[----:B------:R-:W-:Y:S06]  /*2840*/  @!P0 BRA `(.L_x_92) ;  /* 0x0000000000648947 */ /* 0x000fec0003800000 */
[----:B------:R-:W-:Y:S02]  /*2850*/  FSETP.GTU.FTZ.AND P0, PT, |R0|, +INF , PT ;  /* 0x7f8000000000780b */ /* 0x000fe40003f1c200 */
[----:B------:R-:W-:-:S04]  /*2860*/  FSETP.GTU.FTZ.AND P1, PT, |R3|, +INF , PT ;  /* 0x7f8000000300780b */ /* 0x000fc80003f3c200 */
[----:B------:R-:W-:-:S13]  /*2870*/  PLOP3.LUT P0, PT, P0, P1, PT, 0xf8, 0x8f ;  /* 0x00000000008f781c */ /* 0x000fda0000703f70 */
[----:B------:R-:W-:Y:S05]  /*2880*/  @P0 BRA `(.L_x_93) ;  /* 0x0000000400580947 */ /* 0x000fea0003800000 */
[----:B------:R-:W-:-:S13]  /*2890*/  LOP3.LUT P0, RZ, R25, 0x7fffffff, R0, 0xc8, !PT ;  /* 0x7fffffff19ff7812 */ /* 0x000fda000780c800 */
[----:B------:R-:W-:Y:S05]  /*28a0*/  @!P0 BRA `(.L_x_94) ;  /* 0x0000000400488947 */ /* 0x000fea0003800000 */
[C---:B------:R-:W-:Y:S02]  /*28b0*/  FSETP.NEU.FTZ.AND P2, PT, |R0|.reuse, +INF , PT ;  /* 0x7f8000000000780b */ /* 0x040fe40003f5d200 */
[----:B------:R-:W-:Y:S02]  /*28c0*/  FSETP.NEU.FTZ.AND P1, PT, |R3|, +INF , PT ;  /* 0x7f8000000300780b */ /* 0x000fe40003f3d200 */
[----:B------:R-:W-:-:S11]  /*28d0*/  FSETP.NEU.FTZ.AND P0, PT, |R0|, +INF , PT ;  /* 0x7f8000000000780b */ /* 0x000fd60003f1d200 */
[----:B------:R-:W-:Y:S05]  /*28e0*/  @!P1 BRA !P2, `(.L_x_94) ;  /* 0x0000000400389947 */ /* 0x000fea0005000000 */
[----:B------:R-:W-:-:S04]  /*28f0*/  LOP3.LUT P2, RZ, R0, 0x7fffffff, RZ, 0xc0, !PT ;  /* 0x7fffffff00ff7812 */ /* 0x000fc8000784c0ff */
[----:B------:R-:W-:-:S13]  /*2900*/  PLOP3.LUT P1, PT, P1, P2, PT, 0x2f, 0xf2 ;  /* 0x0000000000f2781c */ /* 0x000fda0000f24577 */
[----:B------:R-:W-:Y:S05]  /*2910*/  @P1 BRA `(.L_x_95) ;  /* 0x0000000400241947 */ /* 0x000fea0003800000 */
[----:B------:R-:W-:-:S04]  /*2920*/  LOP3.LUT P1, RZ, R25, 0x7fffffff, RZ, 0xc0, !PT ;  /* 0x7fffffff19ff7812 */ /* 0x000fc8000782c0ff */
[----:B------:R-:W-:-:S13]  /*2930*/  PLOP3.LUT P0, PT, P0, P1, PT, 0x2f, 0xf2 ;  /* 0x0000000000f2781c */ /* 0x000fda0000702577 */
[----:B------:R-:W-:Y:S05]  /*2940*/  @P0 BRA `(.L_x_96) ;  /* 0x00000004000c0947 */ /* 0x000fea0003800000 */
[----:B------:R-:W-:-:S04]  /*2950*/  IADD3 R24, PT, PT, R22, -0x1, RZ ;  /* 0xffffffff16187810 */ /* 0x000fc80007ffe0ff */
[----:B------:R-:W-:Y:S02]  /*2960*/  ISETP.GE.AND P0, PT, R24, RZ, PT ;  /* 0x000000ff1800720c */ /* 0x000fe40003f06270 */
[----:B------:R-:W-:-:S04]  /*2970*/  IADD3 R24, PT, PT, R20, -0x1, RZ ;  /* 0xffffffff14187810 */ /* 0x000fc80007ffe0ff */
[----:B------:R-:W-:-:S07]  /*2980*/  ISETP.GE.AND P1, PT, R24, RZ, PT ;  /* 0x000000ff1800720c */ /* 0x000fce0003f26270 */
[----:B------:R-:W-:Y:S01]  /*2990*/  @P0 MOV R24, RZ ;  /* 0x000000ff00180202 */ /* 0x000fe20000000f00 */
[----:B------:R-:W-:Y:S01]  /*29a0*/  @!P0 FFMA R0, R0, 1.84467440737095516160e+19, RZ ;  /* 0x5f80000000008823 */ /* 0x000fe200000000ff */
[----:B------:R-:W-:-:S04]  /*29b0*/  @!P0 MOV R24, 0xffffffc0 ;  /* 0xffffffc000188802 */ /* 0x000fc80000000f00 */
[----:B------:R-:W-:Y:S01]  /*29c0*/  @!P1 FFMA R25, R3, 1.84467440737095516160e+19, RZ ;  /* 0x5f80000003199823 */ /* 0x000fe200000000ff */
[----:B------:R-:W-:-:S07]  /*29d0*/  @!P1 IADD3 R24, PT, PT, R24, 0x40, RZ ;  /* 0x0000004018189810 */ /* 0x000fce0007ffe0ff */
.L_x_92:
[----:B------:R-:W-:Y:S01]  /*29e0*/  LEA R28, R20, 0xc0800000, 0x17 ;  /* 0xc0800000141c7811 */ /* 0x000fe200078eb8ff */
[----:B------:R-:W-:Y:S01]  /*29f0*/  BSSY.RECONVERGENT B1, `(.L_x_97) ;  /* 0x0000036000017945 */ /* 0x000fe20003800200 */
[----:B------:R-:W-:Y:S02]  /*2a00*/  IADD3 R27, PT, PT, R22, -0x7f, RZ ;  /* 0xffffff81161b7810 */ /* 0x000fe40007ffe0ff */
[----:B------:R-:W-:-:S04]  /*2a10*/  IADD3 R28, PT, PT, -R28, R25, RZ ;  /* 0x000000191c1c7210 */ /* 0x000fc80007ffe1ff */
[----:B------:R-:W0:Y:S01]  /*2a20*/  MUFU.RCP R26, R28 ;  /* 0x0000001c001a7308 */ /* 0x000e220000001000 */
[----:B------:R-:W-:-:S04]  /*2a30*/  FADD.FTZ R25, -R28, -RZ ;  /* 0x800000ff1c197221 */ /* 0x000fc80000010100 */
[----:B0-----:R-:W-:-:S04]  /*2a40*/  FFMA R29, R26, R25, 1 ;  /* 0x3f8000001a1d7423 */ /* 0x001fc80000000019 */
[----:B------:R-:W-:Y:S01]  /*2a50*/  FFMA R22, R26, R29, R26 ;  /* 0x0000001d1a167223 */ /* 0x000fe2000000001a */
[C---:B------:R-:W-:Y:S01]  /*2a60*/  IMAD R26, R27.reuse, -0x800000, R0 ;  /* 0xff8000001b1a7824 */ /* 0x040fe200078e0200 */
[----:B------:R-:W-:-:S03]  /*2a70*/  IADD3 R27, PT, PT, R27, 0x7f, -R20 ;  /* 0x0000007f1b1b7810 */ /* 0x000fc60007ffe814 */
[----:B------:R-:W-:Y:S01]  /*2a80*/  FFMA R0, R26, R22, RZ ;  /* 0x000000161a007223 */ /* 0x000fe200000000ff */
[----:B------:R-:W-:-:S03]  /*2a90*/  IADD3 R27, PT, PT, R27, R24, RZ ;  /* 0x000000181b1b7210 */ /* 0x000fc60007ffe0ff */
[----:B------:R-:W-:-:S04]  /*2aa0*/  FFMA R29, R25, R0, R26 ;  /* 0x00000000191d7223 */ /* 0x000fc8000000001a */
[----:B------:R-:W-:-:S04]  /*2ab0*/  FFMA R0, R22, R29, R0 ;  /* 0x0000001d16007223 */ /* 0x000fc80000000000 */
[----:B------:R-:W-:-:S04]  /*2ac0*/  FFMA R25, R25, R0, R26 ;  /* 0x0000000019197223 */ /* 0x000fc8000000001a */
[----:B------:R-:W-:-:S05]  /*2ad0*/  FFMA R20, R22, R25, R0 ;  /* 0x0000001916147223 */ /* 0x000fca0000000000 */
[----:B------:R-:W-:-:S04]  /*2ae0*/  SHF.R.U32.HI R24, RZ, 0x17, R20 ;  /* 0x00000017ff187819 */ /* 0x000fc80000011614 */
[----:B------:R-:W-:-:S04]  /*2af0*/  LOP3.LUT R24, R24, 0xff, RZ, 0xc0, !PT ;  /* 0x000000ff18187812 */ /* 0x000fc800078ec0ff */
[----:B------:R-:W-:-:S04]  /*2b00*/  IADD3 R24, PT, PT, R24, R27, RZ ;  /* 0x0000001b18187210 */ /* 0x000fc80007ffe0ff */
[----:B------:R-:W-:-:S04]  /*2b10*/  IADD3 R26, PT, PT, R24, -0x1, RZ ;  /* 0xffffffff181a7810 */ /* 0x000fc80007ffe0ff */
[----:B------:R-:W-:-:S13]  /*2b20*/  ISETP.GE.U32.AND P0, PT, R26, 0xfe, PT ;  /* 0x000000fe1a00780c */ /* 0x000fda0003f06070 */
[----:B------:R-:W-:Y:S05]  /*2b30*/  @!P0 BRA `(.L_x_98) ;  /* 0x0000000000808947 */ /* 0x000fea0003800000 */
[----:B------:R-:W-:-:S13]  /*2b40*/  ISETP.GT.AND P0, PT, R24, 0xfe, PT ;  /* 0x000000fe1800780c */ /* 0x000fda0003f04270 */
[----:B------:R-:W-:Y:S05]  /*2b50*/  @P0 BRA `(.L_x_99) ;  /* 0x00000000006c0947 */ /* 0x000fea0003800000 */
[----:B------:R-:W-:-:S13]  /*2b60*/  ISETP.GE.AND P0, PT, R24, 0x1, PT ;  /* 0x000000011800780c */ /* 0x000fda0003f06270 */
[----:B------:R-:W-:Y:S05]  /*2b70*/  @P0 BRA `(.L_x_100) ;  /* 0x0000000000740947 */ /* 0x000fea0003800000 */
[----:B------:R-:W-:Y:S02]  /*2b80*/  ISETP.GE.AND P0, PT, R24, -0x18, PT ;  /* 0xffffffe81800780c */ /* 0x000fe40003f06270 */
[----:B------:R-:W-:-:S11]  /*2b90*/  LOP3.LUT R20, R20, 0x80000000, RZ, 0xc0, !PT ;  /* 0x8000000014147812 */ /* 0x000fd600078ec0ff */
[----:B------:R-:W-:Y:S05]  /*2ba0*/  @!P0 BRA `(.L_x_100) ;  /* 0x0000000000688947 */ /* 0x000fea0003800000 */
[CCC-:B------:R-:W-:Y:S01]  /*2bb0*/  FFMA.RZ R26, R22.reuse, R25.reuse, R0.reuse ;  /* 0x00000019161a7223 */ /* 0x1c0fe2000000c000 */
[CCC-:B------:R-:W-:Y:S01]  /*2bc0*/  FFMA.RP R27, R22.reuse, R25.reuse, R0.reuse ;  /* 0x00000019161b7223 */ /* 0x1c0fe20000008000 */
[----:B------:R-:W-:Y:S01]  /*2bd0*/  FFMA.RM R0, R22, R25, R0 ;  /* 0x0000001916007223 */ /* 0x000fe20000004000 */
[----:B------:R-:W-:Y:S02]  /*2be0*/  IADD3 R22, PT, PT, R24, 0x20, RZ ;  /* 0x0000002018167810 */ /* 0x000fe40007ffe0ff */
[----:B------:R-:W-:Y:S02]  /*2bf0*/  LOP3.LUT R25, R26, 0x7fffff, RZ, 0xc0, !PT ;  /* 0x007fffff1a197812 */ /* 0x000fe400078ec0ff */
[C---:B------:R-:W-:Y:S02]  /*2c00*/  ISETP.NE.AND P2, PT, R24.reuse, RZ, PT ;  /* 0x000000ff1800720c */ /* 0x040fe40003f45270 */
[----:B------:R-:W-:Y:S02]  /*2c10*/  LOP3.LUT R25, R25, 0x800000, RZ, 0xfc, !PT ;  /* 0x0080000019197812 */ /* 0x000fe400078efcff */
[----:B------:R-:W-:-:S02]  /*2c20*/  ISETP.NE.AND P1, PT, R24, RZ, PT ;  /* 0x000000ff1800720c */ /* 0x000fc40003f25270 */
[----:B------:R-:W-:Y:S02]  /*2c30*/  IADD3 R24, PT, PT, -R24, RZ, RZ ;  /* 0x000000ff18187210 */ /* 0x000fe40007ffe1ff */
[----:B------:R-:W-:Y:S02]  /*2c40*/  SHF.L.U32 R22, R25, R22, RZ ;  /* 0x0000001619167219 */ /* 0x000fe400000006ff */
[----:B------:R-:W-:Y:S02]  /*2c50*/  FSETP.NEU.FTZ.AND P0, PT, R27, R0, PT ;  /* 0x000000001b00720b */ /* 0x000fe40003f1d000 */
[----:B------:R-:W-:Y:S02]  /*2c60*/  SEL R24, R24, RZ, P2 ;  /* 0x000000ff18187207 */ /* 0x000fe40001000000 */
[----:B------:R-:W-:Y:S02]  /*2c70*/  ISETP.NE.AND P1, PT, R22, RZ, P1 ;  /* 0x000000ff1600720c */ /* 0x000fe40000f25270 */
[----:B------:R-:W-:-:S02]  /*2c80*/  SHF.R.U32.HI R25, RZ, R24, R25 ;  /* 0x00000018ff197219 */ /* 0x000fc40000011619 */
[----:B------:R-:W-:Y:S02]  /*2c90*/  PLOP3.LUT P0, PT, P0, P1, PT, 0xf8, 0x8f ;  /* 0x00000000008f781c */ /* 0x000fe40000703f70 */
[----:B------:R-:W-:Y:S02]  /*2ca0*/  SHF.R.U32.HI R22, RZ, 0x1, R25 ;  /* 0x00000001ff167819 */ /* 0x000fe40000011619 */
[----:B------:R-:W-:-:S04]  /*2cb0*/  SEL R27, RZ, 0x1, !P0 ;  /* 0x00000001ff1b7807 */ /* 0x000fc80004000000 */
[----:B------:R-:W-:-:S04]  /*2cc0*/  LOP3.LUT R0, R27, 0x1, R22, 0xf8, !PT ;  /* 0x000000011b007812 */ /* 0x000fc800078ef816 */
[----:B------:R-:W-:-:S04]  /*2cd0*/  LOP3.LUT R25, R0, R25, RZ, 0xc0, !PT ;  /* 0x0000001900197212 */ /* 0x000fc800078ec0ff */
[----:B------:R-:W-:-:S04]  /*2ce0*/  IADD3 R25, PT, PT, R22, R25, RZ ;  /* 0x0000001916197210 */ /* 0x000fc80007ffe0ff */
[----:B------:R-:W-:Y:S01]  /*2cf0*/  LOP3.LUT R20, R25, R20, RZ, 0xfc, !PT ;  /* 0x0000001419147212 */ /* 0x000fe200078efcff */
[----:B------:R-:W-:Y:S06]  /*2d00*/  BRA `(.L_x_100) ;  /* 0x0000000000107947 */ /* 0x000fec0003800000 */
.L_x_99:
[----:B------:R-:W-:-:S04]  /*2d10*/  LOP3.LUT R20, R20, 0x80000000, RZ, 0xc0, !PT ;  /* 0x8000000014147812 */ /* 0x000fc800078ec0ff */
[----:B------:R-:W-:Y:S01]  /*2d20*/  LOP3.LUT R20, R20, 0x7f800000, RZ, 0xfc, !PT ;  /* 0x7f80000014147812 */ /* 0x000fe200078efcff */
[----:B------:R-:W-:Y:S06]  /*2d30*/  BRA `(.L_x_100) ;  /* 0x0000000000047947 */ /* 0x000fec0003800000 */
.L_x_98:
[----:B------:R-:W-:-:S07]  /*2d40*/  LEA R20, R27, R20, 0x17 ;  /* 0x000000141b147211 */ /* 0x000fce00078eb8ff */
.L_x_100:
[----:B------:R-:W-:Y:S05]  /*2d50*/  BSYNC.RECONVERGENT B1 ;  /* 0x0000000000017941 */ /* 0x000fea0003800200 */
.L_x_97:
[----:B------:R-:W-:Y:S01]  /*2d60*/  MOV R0, R20 ;  /* 0x0000001400007202 */ /* 0x000fe20000000f00 */
[----:B------:R-:W-:Y:S06]  /*2d70*/  BRA `(.L_x_101) ;  /* 0x0000000000207947 */ /* 0x000fec0003800000 */
.L_x_96:
[----:B------:R-:W-:-:S04]  /*2d80*/  LOP3.LUT R0, R25, 0x80000000, R0, 0x48, !PT ;  /* 0x8000000019007812 */ /* 0x000fc800078e4800 */
[----:B------:R-:W-:Y:S01]  /*2d90*/  LOP3.LUT R0, R0, 0x7f800000, RZ, 0xfc, !PT ;  /* 0x7f80000000007812 */ /* 0x000fe200078efcff */
[----:B------:R-:W-:Y:S06]  /*2da0*/  BRA `(.L_x_101) ;  /* 0x0000000000147947 */ /* 0x000fec0003800000 */
.L_x_95:
[----:B------:R-:W-:Y:S01]  /*2db0*/  LOP3.LUT R0, R25, 0x80000000, R0, 0x48, !PT ;  /* 0x8000000019007812 */ /* 0x000fe200078e4800 */
[----:B------:R-:W-:Y:S06]  /*2dc0*/  BRA `(.L_x_101) ;  /* 0x00000000000c7947 */ /* 0x000fec0003800000 */
.L_x_94:
[----:B------:R-:W0:Y:S01]  /*2dd0*/  MUFU.RSQ R0, -QNAN ;  /* 0xffc0000000007908 */ /* 0x000e220000001400 */
[----:B------:R-:W-:Y:S05]  /*2de0*/  BRA `(.L_x_101) ;  /* 0x0000000000047947 */ /* 0x000fea0003800000 */
.L_x_93:
[----:B------:R-:W-:-:S07]  /*2df0*/  FADD.FTZ R0, R0, R3 ;  /* 0x0000000300007221 */ /* 0x000fce0000010000 */
.L_x_101:
[----:B------:R-:W-:Y:S05]  /*2e00*/  BSYNC.RECONVERGENT B0 ;  /* 0x0000000000007941 */ /* 0x000fea0003800200 */
.L_x_91:
[----:B------:R-:W-:Y:S01]  /*2e10*/  HFMA2 R25, -RZ, RZ, 0, 0 ;  /* 0x00000000ff197431 */ /* 0x000fe200000001ff */
[----:B------:R-:W-:-:S04]  /*2e20*/  MOV R24, R2 ;  /* 0x0000000200187202 */ /* 0x000fc80000000f00 */
[----:B0-----:R-:W-:Y:S05]  /*2e30*/  RET.REL.NODEC R24 `(_Z17manage_adj_matrixPfi) ;  /* 0xffffffd018707950 */ /* 0x001fea0003c3ffff */
.L_x_102:
        /* <DEDUP_REMOVED lines=12> */
.L_x_105:


//--------------------- .nv.shared.reserved.0     --------------------------
	.section	.nv.shared.reserved.0,"aw",@nobits
	.weak		__nv_reservedSMEM_offset_0_alias
	.size		__nv_reservedSMEM_offset_0_alias, 0, 64
	.other		__nv_reservedSMEM_offset_0_alias,@"STO_CUDA_RESERVED_SHARED STV_DEFAULT"
__nv_reservedSMEM_offset_0_alias:
	.zero		0
	.zero		64


//--------------------- .nv.global                --------------------------
	.section	.nv.global,"aw",@nobits
.nv.global:
	.type		_ZN34_INTERNAL_aab10099_4_k_cu_a72ba9616thrust24THRUST_300001_SM_1000_NS12placeholders2_8E,@object
	.size		_ZN34_INTERNAL_aab10099_4_k_cu_a72ba9616thrust24THRUST_300001_SM_1000_NS12placeholders2_8E,(_ZN34_INTERNAL_aab10099_4_k_cu_a72ba9614cuda3std3__436_GLOBAL__N__aab10099_4_k_cu_a72ba9616ignoreE - _ZN34_INTERNAL_aab10099_4_k_cu_a72ba9616thrust24THRUST_300001_SM_1000_NS12placeholders2_8E)
_ZN34_INTERNAL_aab10099_4_k_cu_a72ba9616thrust24THRUST_300001_SM_1000_NS12placeholders2_8E:
	.zero		1
	.type		_ZN34_INTERNAL_aab10099_4_k_cu_a72ba9614cuda3std3__436_GLOBAL__N__aab10099_4_k_cu_a72ba9616ignoreE,@object
	.size		_ZN34_INTERNAL_aab10099_4_k_cu_a72ba9614cuda3std3__436_GLOBAL__N__aab10099_4_k_cu_a72ba9616ignoreE,(_ZN34_INTERNAL_aab10099_4_k_cu_a72ba9614cuda3std6ranges3__45__cpo4dataE - _ZN34_INTERNAL_aab10099_4_k_cu_a72ba9614cuda3std3__436_GLOBAL__N__aab10099_4_k_cu_a72ba9616ignoreE)
_ZN34_INTERNAL_aab10099_4_k_cu_a72ba9614cuda3std3__436_GLOBAL__N__aab10099_4_k_cu_a72ba9616ignoreE:
	.zero		1
	.type		_ZN34_INTERNAL_aab10099_4_k_cu_a72ba9614cuda3std6ranges3__45__cpo4dataE,@object
	.size		_ZN34_INTERNAL_aab10099_4_k_cu_a72ba9614cuda3std6ranges3__45__cpo4dataE,(_ZN34_INTERNAL_aab10099_4_k_cu_a72ba9616thrust24THRUST_300001_SM_1000_NS6system3cpp3parE - _ZN34_INTERNAL_aab10099_4_k_cu_a72ba9614cuda3std6ranges3__45__cpo4dataE)
_ZN34_INTERNAL_aab10099_4_k_cu_a72ba9614cuda3std6ranges3__45__cpo4dataE:
	.zero		1
	.type		_ZN34_INTERNAL_aab10099_4_k_cu_a72ba9616thrust24THRUST_300001_SM_1000_NS6system3cpp3parE,@object
	.size		_ZN34_INTERNAL_aab10099_4_k_cu_a72ba9616thrust24THRUST_300001_SM_1000_NS6system3cpp3parE,(_ZN34_INTERNAL_aab10099_4_k_cu_a72ba9614cuda3std3__45__cpo5beginE - _ZN34_INTERNAL_aab10099_4_k_cu_a72ba9616thrust24THRUST_300001_SM_1000_NS6system3cpp3parE)
_ZN34_INTERNAL_aab10099_4_k_cu_a72ba9616thrust24THRUST_300001_SM_1000_NS6system3cpp3parE:
	.zero		1
	.type		_ZN34_INTERNAL_aab10099_4_k_cu_a72ba9614cuda3std3__45__cpo5beginE,@object
	.size		_ZN34_INTERNAL_aab10099_4_k_cu_a72ba9614cuda3std3__45__cpo5beginE,(_ZN34_INTERNAL_aab10099_4_k_cu_a72ba9614cuda3std6ranges3__45__cpo5beginE - _ZN34_INTERNAL_aab10099_4_k_cu_a72ba9614cuda3std3__45__cpo5beginE)
_ZN34_INTERNAL_aab10099_4_k_cu_a72ba9614cuda3std3__45__cpo5beginE:
	.zero		1
	.type		_ZN34_INTERNAL_aab10099_4_k_cu_a72ba9614cuda3std6ranges3__45__cpo5beginE,@object
	.size		_ZN34_INTERNAL_aab10099_4_k_cu_a72ba9614cuda3std6ranges3__45__cpo5beginE,(_ZN34_INTERNAL_aab10099_4_k_cu_a72ba9616thrust24THRUST_300001_SM_1000_NS6deviceE - _ZN34_INTERNAL_aab10099_4_k_cu_a72ba9614cuda3std6ranges3__45__cpo5beginE)
_ZN34_INTERNAL_aab10099_4_k_cu_a72ba9614cuda3std6ranges3__45__cpo5beginE:
	.zero		1
	.type		_ZN34_INTERNAL_aab10099_4_k_cu_a72ba9616thrust24THRUST_300001_SM_1000_NS6deviceE,@object
	.size		_ZN34_INTERNAL_aab10099_4_k_cu_a72ba9616thrust24THRUST_300001_SM_1000_NS6deviceE,(_ZN34_INTERNAL_aab10099_4_k_cu_a72ba9614cuda3std3__47nulloptE - _ZN34_INTERNAL_aab10099_4_k_cu_a72ba9616thrust24THRUST_300001_SM_1000_NS6deviceE)
_ZN34_INTERNAL_aab10099_4_k_cu_a72ba9616thrust24THRUST_300001_SM_1000_NS6deviceE:
	.zero		1
	.type		_ZN34_INTERNAL_aab10099_4_k_cu_a72ba9614cuda3std3__47nulloptE,@object
	.size		_ZN34_INTERNAL_aab10099_4_k_cu_a72ba9614cuda3std3__47nulloptE,(_ZN34_INTERNAL_aab10099_4_k_cu_a72ba9614cuda3std6ranges3__45__cpo8distanceE - _ZN34_INTERNAL_aab10099_4_k_cu_a72ba9614cuda3std3__47nulloptE)
_ZN34_INTERNAL_aab10099_4_k_cu_a72ba9614cuda3std3__47nulloptE:
	.zero		1
	.type		_ZN34_INTERNAL_aab10099_4_k_cu_a72ba9614cuda3std6ranges3__45__cpo8distanceE,@object
	.size		_ZN34_INTERNAL_aab10099_4_k_cu_a72ba9614cuda3std6ranges3__45__cpo8distanceE,(_ZN34_INTERNAL_aab10099_4_k_cu_a72ba9616thrust24THRUST_300001_SM_1000_NS12placeholders2_4E - _ZN34_INTERNAL_aab10099_4_k_cu_a72ba9614cuda3std6ranges3__45__cpo8distanceE)
_ZN34_INTERNAL_aab10099_4_k_cu_a72ba9614cuda3std6ranges3__45__cpo8distanceE:
	.zero		1
	.type		_ZN34_INTERNAL_aab10099_4_k_cu_a72ba9616thrust24THRUST_300001_SM_1000_NS12placeholders2_4E,@object
	.size		_ZN34_INTERNAL_aab10099_4_k_cu_a72ba9616thrust24THRUST_300001_SM_1000_NS12placeholders2_4E,(_ZN34_INTERNAL_aab10099_4_k_cu_a72ba9614cuda3std3__45__cpo6rbeginE - _ZN34_INTERNAL_aab10099_4_k_cu_a72ba9616thrust24THRUST_300001_SM_1000_NS12placeholders2_4E)
_ZN34_INTERNAL_aab10099_4_k_cu_a72ba9616thrust24THRUST_300001_SM_1000_NS12placeholders2_4E:
	.zero		1
	.type		_ZN34_INTERNAL_aab10099_4_k_cu_a72ba9614cuda3std3__45__cpo6rbeginE,@object
	.size		_ZN34_INTERNAL_aab10099_4_k_cu_a72ba9614cuda3std3__45__cpo6rbeginE,(_ZN34_INTERNAL_aab10099_4_k_cu_a72ba9614cuda3std6ranges3__45__cpo7advanceE - _ZN34_INTERNAL_aab10099_4_k_cu_a72ba9614cuda3std3__45__cpo6rbeginE)
_ZN34_INTERNAL_aab10099_4_k_cu_a72ba9614cuda3std3__45__cpo6rbeginE:
	.zero		1
	.type		_ZN34_INTERNAL_aab10099_4_k_cu_a72ba9614cuda3std6ranges3__45__cpo7advanceE,@object
	.size		_ZN34_INTERNAL_aab10099_4_k_cu_a72ba9614cuda3std6ranges3__45__cpo7advanceE,(_ZN34_INTERNAL_aab10099_4_k_cu_a72ba9616thrust24THRUST_300001_SM_1000_NS12placeholders3_10E - _ZN34_INTERNAL_aab10099_4_k_cu_a72ba9614cuda3std6ranges3__45__cpo7advanceE)
_ZN34_INTERNAL_aab10099_4_k_cu_a72ba9614cuda3std6ranges3__45__cpo7advanceE:
	.zero		1
	.type		_ZN34_INTERNAL_aab10099_4_k_cu_a72ba9616thrust24THRUST_300001_SM_1000_NS12placeholders3_10E,@object
	.size		_ZN34_INTERNAL_aab10099_4_k_cu_a72ba9616thrust24THRUST_300001_SM_1000_NS12placeholders3_10E,(_ZN34_INTERNAL_aab10099_4_k_cu_a72ba9614cuda3std3__48in_placeE - _ZN34_INTERNAL_aab10099_4_k_cu_a72ba9616thrust24THRUST_300001_SM_1000_NS12placeholders3_10E)
_ZN34_INTERNAL_aab10099_4_k_cu_a72ba9616thrust24THRUST_300001_SM_1000_NS12placeholders3_10E:
	.zero		1
	.type		_ZN34_INTERNAL_aab10099_4_k_cu_a72ba9614cuda3std3__48in_placeE,@object
	.size		_ZN34_INTERNAL_aab10099_4_k_cu_a72ba9614cuda3std3__48in_placeE,(_ZN34_INTERNAL_aab10099_4_k_cu_a72ba9614cuda3std6ranges3__45__cpo4sizeE - _ZN34_INTERNAL_aab10099_4_k_cu_a72ba9614cuda3std3__48in_placeE)
_ZN34_INTERNAL_aab10099_4_k_cu_a72ba9614cuda3std3__48in_placeE:
	.zero		1
	.type		_ZN34_INTERNAL_aab10099_4_k_cu_a72ba9614cuda3std6ranges3__45__cpo4sizeE,@object
	.size		_ZN34_INTERNAL_aab10099_4_k_cu_a72ba9614cuda3std6ranges3__45__cpo4sizeE,(_ZN34_INTERNAL_aab10099_4_k_cu_a72ba9616thrust24THRUST_300001_SM_1000_NS12placeholders2_2E - _ZN34_INTERNAL_aab10099_4_k_cu_a72ba9614cuda3std6ranges3__45__cpo4sizeE)
_ZN34_INTERNAL_aab10099_4_k_cu_a72ba9614cuda3std6ranges3__45__cpo4sizeE:
	.zero		1
	.type		_ZN34_INTERNAL_aab10099_4_k_cu_a72ba9616thrust24THRUST_300001_SM_1000_NS12placeholders2_2E,@object
	.size		_ZN34_INTERNAL_aab10099_4_k_cu_a72ba9616thrust24THRUST_300001_SM_1000_NS12placeholders2_2E,(_ZN34_INTERNAL_aab10099_4_k_cu_a72ba9614cuda3std3__45__cpo6cbeginE - _ZN34_INTERNAL_aab10099_4_k_cu_a72ba9616thrust24THRUST_300001_SM_1000_NS12placeholders2_2E)
_ZN34_INTERNAL_aab10099_4_k_cu_a72ba9616thrust24THRUST_300001_SM_1000_NS12placeholders2_2E:
	.zero		1
	.type		_ZN34_INTERNAL_aab10099_4_k_cu_a72ba9614cuda3std3__45__cpo6cbeginE,@object
	.size		_ZN34_INTERNAL_aab10099_4_k_cu_a72ba9614cuda3std3__45__cpo6cbeginE,(_ZN34_INTERNAL_aab10099_4_k_cu_a72ba9614cuda3std6ranges3__45__cpo6cbeginE - _ZN34_INTERNAL_aab10099_4_k_cu_a72ba9614cuda3std3__45__cpo6cbeginE)
_ZN34_INTERNAL_aab10099_4_k_cu_a72ba9614cuda3std3__45__cpo6cbeginE:
	.zero		1
	.type		_ZN34_INTERNAL_aab10099_4_k_cu_a72ba9614cuda3std6ranges3__45__cpo6cbeginE,@object
	.size		_ZN34_INTERNAL_aab10099_4_k_cu_a72ba9614cuda3std6ranges3__45__cpo6cbeginE,(_ZN34_INTERNAL_aab10099_4_k_cu_a72ba9616thrust24THRUST_300001_SM_1000_NS12placeholders2_6E - _ZN34_INTERNAL_aab10099_4_k_cu_a72ba9614cuda3std6ranges3__45__cpo6cbeginE)
_ZN34_INTERNAL_aab10099_4_k_cu_a72ba9614cuda3std6ranges3__45__cpo6cbeginE:
	.zero		1
	.type		_ZN34_INTERNAL_aab10099_4_k_cu_a72ba9616thrust24THRUST_300001_SM_1000_NS12placeholders2_6E,@object
	.size		_ZN34_INTERNAL_aab10099_4_k_cu_a72ba9616thrust24THRUST_300001_SM_1000_NS12placeholders2_6E,(_ZN34_INTERNAL_aab10099_4_k_cu_a72ba9614cuda3std3__45__cpo7crbeginE - _ZN34_INTERNAL_aab10099_4_k_cu_a72ba9616thrust24THRUST_300001_SM_1000_NS12placeholders2_6E)
_ZN34_INTERNAL_aab10099_4_k_cu_a72ba9616thrust24THRUST_300001_SM_1000_NS12placeholders2_6E:
	.zero		1
	.type		_ZN34_INTERNAL_aab10099_4_k_cu_a72ba9614cuda3std3__45__cpo7crbeginE,@object
	.size		_ZN34_INTERNAL_aab10099_4_k_cu_a72ba9614cuda3std3__45__cpo7crbeginE,(_ZN34_INTERNAL_aab10099_4_k_cu_a72ba9614cuda3std6ranges3__45__cpo4nextE - _ZN34_INTERNAL_aab10099_4_k_cu_a72ba9614cuda3std3__45__cpo7crbeginE)
_ZN34_INTERNAL_aab10099_4_k_cu_a72ba9614cuda3std3__45__cpo7crbeginE:
	.zero		1
	.type		_ZN34_INTERNAL_aab10099_4_k_cu_a72ba9614cuda3std6ranges3__45__cpo4nextE,@object
	.size		_ZN34_INTERNAL_aab10099_4_k_cu_a72ba9614cuda3std6ranges3__45__cpo4nextE,(_ZN34_INTERNAL_aab10099_4_k_cu_a72ba9614cuda3std6ranges3__45__cpo4swapE - _ZN34_INTERNAL_aab10099_4_k_cu_a72ba9614cuda3std6ranges3__45__cpo4nextE)
_ZN34_INTERNAL_aab10099_4_k_cu_a72ba9614cuda3std6ranges3__45__cpo4nextE:
	.zero		1
	.type		_ZN34_INTERNAL_aab10099_4_k_cu_a72ba9614cuda3std6ranges3__45__cpo4swapE,@object
	.size		_ZN34_INTERNAL_aab10099_4_k_cu_a72ba9614cuda3std6ranges3__45__cpo4swapE,(_ZN34_INTERNAL_aab10099_4_k_cu_a72ba9616thrust24THRUST_300001_SM_1000_NS8cuda_cub10par_nosyncE - _ZN34_INTERNAL_aab10099_4_k_cu_a72ba9614cuda3std6ranges3__45__cpo4swapE)
_ZN34_INTERNAL_aab10099_4_k_cu_a72ba9614cuda3std6ranges3__45__cpo4swapE:
	.zero		1
	.type		_ZN34_INTERNAL_aab10099_4_k_cu_a72ba9616thrust24THRUST_300001_SM_1000_NS8cuda_cub10par_nosyncE,@object
	.size		_ZN34_INTERNAL_aab10099_4_k_cu_a72ba9616thrust24THRUST_300001_SM_1000_NS8cuda_cub10par_nosyncE,(_ZN34_INTERNAL_aab10099_4_k_cu_a72ba9616thrust24THRUST_300001_SM_1000_NS3seqE - _ZN34_INTERNAL_aab10099_4_k_cu_a72ba9616thrust24THRUST_300001_SM_1000_NS8cuda_cub10par_nosyncE)
_ZN34_INTERNAL_aab10099_4_k_cu_a72ba9616thrust24THRUST_300001_SM_1000_NS8cuda_cub10par_nosyncE:
	.zero		1
	.type		_ZN34_INTERNAL_aab10099_4_k_cu_a72ba9616thrust24THRUST_300001_SM_1000_NS3seqE,@object
	.size		_ZN34_INTERNAL_aab10099_4_k_cu_a72ba9616thrust24THRUST_300001_SM_1000_NS3seqE,(_ZN34_INTERNAL_aab10099_4_k_cu_a72ba9614cuda3std3__420unreachable_sentinelE - _ZN34_INTERNAL_aab10099_4_k_cu_a72ba9616thrust24THRUST_300001_SM_1000_NS3seqE)
_ZN34_INTERNAL_aab10099_4_k_cu_a72ba9616thrust24THRUST_300001_SM_1000_NS3seqE:
	.zero		1
	.type		_ZN34_INTERNAL_aab10099_4_k_cu_a72ba9614cuda3std3__420unreachable_sentinelE,@object
	.size		_ZN34_INTERNAL_aab10099_4_k_cu_a72ba9614cuda3std3__420unreachable_sentinelE,(_ZN34_INTERNAL_aab10099_4_k_cu_a72ba9614cuda3std6ranges3__45__cpo5ssizeE - _ZN34_INTERNAL_aab10099_4_k_cu_a72ba9614cuda3std3__420unreachable_sentinelE)
_ZN34_INTERNAL_aab10099_4_k_cu_a72ba9614cuda3std3__420unreachable_sentinelE:
	.zero		1
	.type		_ZN34_INTERNAL_aab10099_4_k_cu_a72ba9614cuda3std6ranges3__45__cpo5ssizeE,@object
	.size		_ZN34_INTERNAL_aab10099_4_k_cu_a72ba9614cuda3std6ranges3__45__cpo5ssizeE,(_ZN34_INTERNAL_aab10099_4_k_cu_a72ba9616thrust24THRUST_300001_SM_1000_NS12placeholders2_3E - _ZN34_INTERNAL_aab10099_4_k_cu_a72ba9614cuda3std6ranges3__45__cpo5ssizeE)
_ZN34_INTERNAL_aab10099_4_k_cu_a72ba9614cuda3std6ranges3__45__cpo5ssizeE:
	.zero		1
	.type		_ZN34_INTERNAL_aab10099_4_k_cu_a72ba9616thrust24THRUST_300001_SM_1000_NS12placeholders2_3E,@object
	.size		_ZN34_INTERNAL_aab10099_4_k_cu_a72ba9616thrust24THRUST_300001_SM_1000_NS12placeholders2_3E,(_ZN34_INTERNAL_aab10099_4_k_cu_a72ba9614cuda3std3__45__cpo4cendE - _ZN34_INTERNAL_aab10099_4_k_cu_a72ba9616thrust24THRUST_300001_SM_1000_NS12placeholders2_3E)
_ZN34_INTERNAL_aab10099_4_k_cu_a72ba9616thrust24THRUST_300001_SM_1000_NS12placeholders2_3E:
	.zero		1
	.type		_ZN34_INTERNAL_aab10099_4_k_cu_a72ba9614cuda3std3__45__cpo4cendE,@object
	.size		_ZN34_INTERNAL_aab10099_4_k_cu_a72ba9614cuda3std3__45__cpo4cendE,(_ZN34_INTERNAL_aab10099_4_k_cu_a72ba9614cuda3std6ranges3__45__cpo4cendE - _ZN34_INTERNAL_aab10099_4_k_cu_a72ba9614cuda3std3__45__cpo4cendE)
_ZN34_INTERNAL_aab10099_4_k_cu_a72ba9614cuda3std3__45__cpo4cendE:
	.zero		1
	.type		_ZN34_INTERNAL_aab10099_4_k_cu_a72ba9614cuda3std6ranges3__45__cpo4cendE,@object
	.size		_ZN34_INTERNAL_aab10099_4_k_cu_a72ba9614cuda3std6ranges3__45__cpo4cendE,(_ZN34_INTERNAL_aab10099_4_k_cu_a72ba9616thrust24THRUST_300001_SM_1000_NS12placeholders2_7E - _ZN34_INTERNAL_aab10099_4_k_cu_a72ba9614cuda3std6ranges3__45__cpo4cendE)
_ZN34_INTERNAL_aab10099_4_k_cu_a72ba9614cuda3std6ranges3__45__cpo4cendE:
	.zero		1
	.type		_ZN34_INTERNAL_aab10099_4_k_cu_a72ba9616thrust24THRUST_300001_SM_1000_NS12placeholders2_7E,@object
	.size		_ZN34_INTERNAL_aab10099_4_k_cu_a72ba9616thrust24THRUST_300001_SM_1000_NS12placeholders2_7E,(_ZN34_INTERNAL_aab10099_4_k_cu_a72ba9614cuda3std3__45__cpo5crendE - _ZN34_INTERNAL_aab10099_4_k_cu_a72ba9616thrust24THRUST_300001_SM_1000_NS12placeholders2_7E)
_ZN34_INTERNAL_aab10099_4_k_cu_a72ba9616thrust24THRUST_300001_SM_1000_NS12placeholders2_7E:
	.zero		1
	.type		_ZN34_INTERNAL_aab10099_4_k_cu_a72ba9614cuda3std3__45__cpo5crendE,@object
	.size		_ZN34_INTERNAL_aab10099_4_k_cu_a72ba9614cuda3std3__45__cpo5crendE,(_ZN34_INTERNAL_aab10099_4_k_cu_a72ba9614cuda3std6ranges3__45__cpo4prevE - _ZN34_INTERNAL_aab10099_4_k_cu_a72ba9614cuda3std3__45__cpo5crendE)
_ZN34_INTERNAL_aab10099_4_k_cu_a72ba9614cuda3std3__45__cpo5crendE:
	.zero		1
	.type		_ZN34_INTERNAL_aab10099_4_k_cu_a72ba9614cuda3std6ranges3__45__cpo4prevE,@object
	.size		_ZN34_INTERNAL_aab10099_4_k_cu_a72ba9614cuda3std6ranges3__45__cpo4prevE,(_ZN34_INTERNAL_aab10099_4_k_cu_a72ba9614cuda3std6ranges3__45__cpo9iter_moveE - _ZN34_INTERNAL_aab10099_4_k_cu_a72ba9614cuda3std6ranges3__45__cpo4prevE)
_ZN34_INTERNAL_aab10099_4_k_cu_a72ba9614cuda3std6ranges3__45__cpo4prevE:
	.zero		1
	.type		_ZN34_INTERNAL_aab10099_4_k_cu_a72ba9614cuda3std6ranges3__45__cpo9iter_moveE,@object
	.size		_ZN34_INTERNAL_aab10099_4_k_cu_a72ba9614cuda3std6ranges3__45__cpo9iter_moveE,(_ZN34_INTERNAL_aab10099_4_k_cu_a72ba9616thrust24THRUST_300001_SM_1000_NS6system6detail10sequential3seqE - _ZN34_INTERNAL_aab10099_4_k_cu_a72ba9614cuda3std6ranges3__45__cpo9iter_moveE)
_ZN34_INTERNAL_aab10099_4_k_cu_a72ba9614cuda3std6ranges3__45__cpo9iter_moveE:
	.zero		1
	.type		_ZN34_INTERNAL_aab10099_4_k_cu_a72ba9616thrust24THRUST_300001_SM_1000_NS6system6detail10sequential3seqE,@object
	.size		_ZN34_INTERNAL_aab10099_4_k_cu_a72ba9616thrust24THRUST_300001_SM_1000_NS6system6detail10sequential3seqE,(_ZN34_INTERNAL_aab10099_4_k_cu_a72ba9616thrust24THRUST_300001_SM_1000_NS12placeholders2_9E - _ZN34_INTERNAL_aab10099_4_k_cu_a72ba9616thrust24THRUST_300001_SM_1000_NS6system6detail10sequential3seqE)
_ZN34_INTERNAL_aab10099_4_k_cu_a72ba9616thrust24THRUST_300001_SM_1000_NS6system6detail10sequential3seqE:
	.zero		1
	.type		_ZN34_INTERNAL_aab10099_4_k_cu_a72ba9616thrust24THRUST_300001_SM_1000_NS12placeholders2_9E,@object
	.size		_ZN34_INTERNAL_aab10099_4_k_cu_a72ba9616thrust24THRUST_300001_SM_1000_NS12placeholders2_9E,(_ZN34_INTERNAL_aab10099_4_k_cu_a72ba9614cuda3std3__419piecewise_constructE - _ZN34_INTERNAL_aab10099_4_k_cu_a72ba9616thrust24THRUST_300001_SM_1000_NS12placeholders2_9E)
_ZN34_INTERNAL_aab10099_4_k_cu_a72ba9616thrust24THRUST_300001_SM_1000_NS12placeholders2_9E:
	.zero		1
	.type		_ZN34_INTERNAL_aab10099_4_k_cu_a72ba9614cuda3std3__419piecewise_constructE,@object
	.size		_ZN34_INTERNAL_aab10099_4_k_cu_a72ba9614cuda3std3__419piecewise_constructE,(_ZN34_INTERNAL_aab10099_4_k_cu_a72ba9614cuda3std6ranges3__45__cpo5cdataE - _ZN34_INTERNAL_aab10099_4_k_cu_a72ba9614cuda3std3__419piecewise_constructE)
_ZN34_INTERNAL_aab10099_4_k_cu_a72ba9614cuda3std3__419piecewise_constructE:
	.zero		1
	.type		_ZN34_INTERNAL_aab10099_4_k_cu_a72ba9614cuda3std6ranges3__45__cpo5cdataE,@object
	.size		_ZN34_INTERNAL_aab10099_4_k_cu_a72ba9614cuda3std6ranges3__45__cpo5cdataE,(_ZN34_INTERNAL_aab10099_4_k_cu_a72ba9616thrust24THRUST_300001_SM_1000_NS12placeholders2_1E - _ZN34_INTERNAL_aab10099_4_k_cu_a72ba9614cuda3std6ranges3__45__cpo5cdataE)
_ZN34_INTERNAL_aab10099_4_k_cu_a72ba9614cuda3std6ranges3__45__cpo5cdataE:
	.zero		1
	.type		_ZN34_INTERNAL_aab10099_4_k_cu_a72ba9616thrust24THRUST_300001_SM_1000_NS12placeholders2_1E,@object
	.size		_ZN34_INTERNAL_aab10099_4_k_cu_a72ba9616thrust24THRUST_300001_SM_1000_NS12placeholders2_1E,(_ZN34_INTERNAL_aab10099_4_k_cu_a72ba9614cuda3std3__45__cpo3endE - _ZN34_INTERNAL_aab10099_4_k_cu_a72ba9616thrust24THRUST_300001_SM_1000_NS12placeholders2_1E)
_ZN34_INTERNAL_aab10099_4_k_cu_a72ba9616thrust24THRUST_300001_SM_1000_NS12placeholders2_1E:
	.zero		1
	.type		_ZN34_INTERNAL_aab10099_4_k_cu_a72ba9614cuda3std3__45__cpo3endE,@object
	.size		_ZN34_INTERNAL_aab10099_4_k_cu_a72ba9614cuda3std3__45__cpo3endE,(_ZN34_INTERNAL_aab10099_4_k_cu_a72ba9614cuda3std6ranges3__45__cpo3endE - _ZN34_INTERNAL_aab10099_4_k_cu_a72ba9614cuda3std3__45__cpo3endE)
_ZN34_INTERNAL_aab10099_4_k_cu_a72ba9614cuda3std3__45__cpo3endE:
	.zero		1
	.type		_ZN34_INTERNAL_aab10099_4_k_cu_a72ba9614cuda3std6ranges3__45__cpo3endE,@object
	.size		_ZN34_INTERNAL_aab10099_4_k_cu_a72ba9614cuda3std6ranges3__45__cpo3endE,(_ZN34_INTERNAL_aab10099_4_k_cu_a72ba9616thrust24THRUST_300001_SM_1000_NS12placeholders2_5E - _ZN34_INTERNAL_aab10099_4_k_cu_a72ba9614cuda3std6ranges3__45__cpo3endE)
_ZN34_INTERNAL_aab10099_4_k_cu_a72ba9614cuda3std6ranges3__45__cpo3endE:
	.zero		1
	.type		_ZN34_INTERNAL_aab10099_4_k_cu_a72ba9616thrust24THRUST_300001_SM_1000_NS12placeholders2_5E,@object
	.size		_ZN34_INTERNAL_aab10099_4_k_cu_a72ba9616thrust24THRUST_300001_SM_1000_NS12placeholders2_5E,(_ZN34_INTERNAL_aab10099_4_k_cu_a72ba9614cuda3std3__45__cpo4rendE - _ZN34_INTERNAL_aab10099_4_k_cu_a72ba9616thrust24THRUST_300001_SM_1000_NS12placeholders2_5E)
_ZN34_INTERNAL_aab10099_4_k_cu_a72ba9616thrust24THRUST_300001_SM_1000_NS12placeholders2_5E:
	.zero		1
	.type		_ZN34_INTERNAL_aab10099_4_k_cu_a72ba9614cuda3std3__45__cpo4rendE,@object
	.size		_ZN34_INTERNAL_aab10099_4_k_cu_a72ba9614cuda3std3__45__cpo4rendE,(_ZN34_INTERNAL_aab10099_4_k_cu_a72ba9614cuda3std6ranges3__45__cpo9iter_swapE - _ZN34_INTERNAL_aab10099_4_k_cu_a72ba9614cuda3std3__45__cpo4rendE)
_ZN34_INTERNAL_aab10099_4_k_cu_a72ba9614cuda3std3__45__cpo4rendE:
	.zero		1
	.type		_ZN34_INTERNAL_aab10099_4_k_cu_a72ba9614cuda3std6ranges3__45__cpo9iter_swapE,@object
	.size		_ZN34_INTERNAL_aab10099_4_k_cu_a72ba9614cuda3std6ranges3__45__cpo9iter_swapE,(_ZN34_INTERNAL_aab10099_4_k_cu_a72ba9614cuda3std3__48unexpectE - _ZN34_INTERNAL_aab10099_4_k_cu_a72ba9614cuda3std6ranges3__45__cpo9iter_swapE)
_ZN34_INTERNAL_aab10099_4_k_cu_a72ba9614cuda3std6ranges3__45__cpo9iter_swapE:
	.zero		1
	.type		_ZN34_INTERNAL_aab10099_4_k_cu_a72ba9614cuda3std3__48unexpectE,@object
	.size		_ZN34_INTERNAL_aab10099_4_k_cu_a72ba9614cuda3std3__48unexpectE,(_ZN34_INTERNAL_aab10099_4_k_cu_a72ba9616thrust24THRUST_300001_SM_1000_NS8cuda_cub3parE - _ZN34_INTERNAL_aab10099_4_k_cu_a72ba9614cuda3std3__48unexpectE)
_ZN34_INTERNAL_aab10099_4_k_cu_a72ba9614cuda3std3__48unexpectE:
	.zero		1
	.type		_ZN34_INTERNAL_aab10099_4_k_cu_a72ba9616thrust24THRUST_300001_SM_1000_NS8cuda_cub3parE,@object
	.size		_ZN34_INTERNAL_aab10099_4_k_cu_a72ba9616thrust24THRUST_300001_SM_1000_NS8cuda_cub3parE,(.L_29 - _ZN34_INTERNAL_aab10099_4_k_cu_a72ba9616thrust24THRUST_300001_SM_1000_NS8cuda_cub3parE)
_ZN34_INTERNAL_aab10099_4_k_cu_a72ba9616thrust24THRUST_300001_SM_1000_NS8cuda_cub3parE:
	.zero		1
.L_29:


//--------------------- .nv.constant0._ZN3cub18CUB_300001_SM_10006detail11EmptyKernelIvEEvv --------------------------
	.section	.nv.constant0._ZN3cub18CUB_300001_SM_10006detail11EmptyKernelIvEEvv,"a",@progbits
	.sectionflags	@""
	.align	4
.nv.constant0._ZN3cub18CUB_300001_SM_10006detail11EmptyKernelIvEEvv:
	.zero		896


//--------------------- .nv.constant0._Z15init_pair_arrayPSt4pairIfiEPfi --------------------------
	.section	.nv.constant0._Z15init_pair_arrayPSt4pairIfiEPfi,"a",@progbits
	.sectionflags	@""
	.align	4
.nv.constant0._Z15init_pair_arrayPSt4pairIfiEPfi:
	.zero		916


//--------------------- .nv.constant0._Z9rank_diffPfS_i --------------------------
	.section	.nv.constant0._Z9rank_diffPfS_i,"a",@progbits
	.sectionflags	@""
	.align	4
.nv.constant0._Z9rank_diffPfS_i:
	.zero		916


//--------------------- .nv.constant0._Z6matmulPfS_S_i --------------------------
	.section	.nv.constant0._Z6matmulPfS_S_i,"a",@progbits
	.sectionflags	@""
	.align	4
.nv.constant0._Z6matmulPfS_S_i:
	.zero		924


//--------------------- .nv.constant0._Z10store_rankPfS_i --------------------------
	.section	.nv.constant0._Z10store_rankPfS_i,"a",@progbits
	.sectionflags	@""
	.align	4
.nv.constant0._Z10store_rankPfS_i:
	.zero		916


//--------------------- .nv.constant0._Z15initialize_rankPfi --------------------------
	.section	.nv.constant0._Z15initialize_rankPfi,"a",@progbits
	.sectionflags	@""
	.align	4
.nv.constant0._Z15initialize_rankPfi:
	.zero		908


//--------------------- .nv.constant0._Z17manage_adj_matrixPfi --------------------------
	.section	.nv.constant0._Z17manage_adj_matrixPfi,"a",@progbits
	.sectionflags	@""
	.align	4
.nv.constant0._Z17manage_adj_matrixPfi:
	.zero		908


//--------------------- SYMBOLS --------------------------

	.type		.nv.reservedSmem.offset0,@object
	.size		.nv.reservedSmem.offset0,0x4
